//
// Generated by NVIDIA NVVM Compiler
//
// Compiler Build ID: CL-36424714
// Cuda compilation tools, release 13.0, V13.0.88
// Based on NVVM 20.0.0
//

.version 9.0
.target sm_100
.address_size 64

	// .globl	_Z17map_unary_inplacePfS_mif

.visible .entry _Z17map_unary_inplacePfS_mif(
	.param .u64 .ptr .align 1 _Z17map_unary_inplacePfS_mif_param_0,
	.param .u64 .ptr .align 1 _Z17map_unary_inplacePfS_mif_param_1,
	.param .u64 _Z17map_unary_inplacePfS_mif_param_2,
	.param .u32 _Z17map_unary_inplacePfS_mif_param_3,
	.param .f32 _Z17map_unary_inplacePfS_mif_param_4
)
{
	.reg .pred 	%p<28>;
	.reg .b32 	%r<14>;
	.reg .b32 	%f<94>;
	.reg .b64 	%rd<58>;

	ld.param.u64 	%rd22, [_Z17map_unary_inplacePfS_mif_param_0];
	ld.param.u64 	%rd23, [_Z17map_unary_inplacePfS_mif_param_1];
	ld.param.u64 	%rd21, [_Z17map_unary_inplacePfS_mif_param_2];
	ld.param.u32 	%r2, [_Z17map_unary_inplacePfS_mif_param_3];
	ld.param.f32 	%f10, [_Z17map_unary_inplacePfS_mif_param_4];
	cvta.to.global.u64 	%rd1, %rd23;
	cvta.to.global.u64 	%rd2, %rd22;
	mov.u32 	%r3, %ctaid.x;
	mov.u32 	%r4, %ntid.x;
	mov.u32 	%r5, %tid.x;
	mad.lo.s32 	%r6, %r3, %r4, %r5;
	cvt.u64.u32 	%rd50, %r6;
	mov.u32 	%r7, %nctaid.x;
	mul.lo.s32 	%r8, %r4, %r7;
	cvt.u64.u32 	%rd4, %r8;
	setp.le.u64 	%p1, %rd21, %rd50;
	@%p1 bra 	$L__BB0_23;
	setp.gt.s32 	%p2, %r2, 2;
	@%p2 bra 	$L__BB0_6;
	setp.eq.s32 	%p8, %r2, 0;
	@%p8 bra 	$L__BB0_15;
	setp.eq.s32 	%p9, %r2, 1;
	@%p9 bra 	$L__BB0_16;
	setp.eq.s32 	%p10, %r2, 2;
	@%p10 bra 	$L__BB0_5;
	bra.uni 	$L__BB0_22;
$L__BB0_5:
	shl.b64 	%rd38, %rd50, 2;
	add.s64 	%rd39, %rd2, %rd38;
	ld.global.f32 	%f80, [%rd39];
	mul.f32 	%f81, %f80, 0fBFB8AA3B;
	ex2.approx.f32 	%f82, %f81;
	add.f32 	%f83, %f82, 0f3F800000;
	rcp.rn.f32 	%f84, %f83;
	mul.f32 	%f85, %f80, %f84;
	add.s64 	%rd40, %rd1, %rd38;
	st.global.f32 	[%rd40], %f85;
	add.s64 	%rd50, %rd50, %rd4;
	setp.lt.u64 	%p23, %rd50, %rd21;
	@%p23 bra 	$L__BB0_5;
	bra.uni 	$L__BB0_23;
$L__BB0_6:
	setp.gt.s32 	%p3, %r2, 4;
	@%p3 bra 	$L__BB0_10;
	setp.eq.s32 	%p6, %r2, 3;
	@%p6 bra 	$L__BB0_17;
	setp.eq.s32 	%p7, %r2, 4;
	@%p7 bra 	$L__BB0_9;
	bra.uni 	$L__BB0_22;
$L__BB0_9:
	shl.b64 	%rd32, %rd50, 2;
	add.s64 	%rd33, %rd2, %rd32;
	ld.global.f32 	%f41, [%rd33];
	abs.f32 	%f42, %f41;
	mul.f32 	%f43, %f42, 0f4038AA3B;
	ex2.approx.ftz.f32 	%f44, %f43;
	add.f32 	%f45, %f44, 0f3F800000;
	rcp.approx.ftz.f32 	%f46, %f45;
	fma.rn.f32 	%f47, %f46, 0fC0000000, 0f3F800000;
	setp.ge.f32 	%p17, %f42, 0f41102CB4;
	selp.f32 	%f48, 0f3F800000, %f47, %p17;
	copysign.f32 	%f49, %f41, %f48;
	mul.f32 	%f50, %f41, %f41;
	fma.rn.f32 	%f51, %f50, 0f3C80F082, 0fBD563CAE;
	fma.rn.f32 	%f52, %f51, %f50, 0f3E085941;
	fma.rn.f32 	%f53, %f52, %f50, 0fBEAAA9ED;
	fma.rn.f32 	%f54, %f53, %f50, 0f00000000;
	fma.rn.f32 	%f55, %f54, %f41, %f41;
	setp.ge.f32 	%p18, %f42, 0f3F19999A;
	selp.f32 	%f56, %f49, %f55, %p18;
	add.s64 	%rd34, %rd1, %rd32;
	st.global.f32 	[%rd34], %f56;
	add.s64 	%rd50, %rd50, %rd4;
	setp.lt.u64 	%p19, %rd50, %rd21;
	@%p19 bra 	$L__BB0_9;
	bra.uni 	$L__BB0_23;
$L__BB0_10:
	setp.eq.s32 	%p4, %r2, 5;
	@%p4 bra 	$L__BB0_18;
	setp.ne.s32 	%p5, %r2, 6;
	@%p5 bra 	$L__BB0_22;
$L__BB0_12:
	shl.b64 	%rd24, %rd50, 2;
	add.s64 	%rd25, %rd2, %rd24;
	ld.global.f32 	%f5, [%rd25];
	abs.f32 	%f11, %f5;
	mul.f32 	%f12, %f11, 0fBFB8AA3B;
	ex2.approx.f32 	%f6, %f12;
	mov.f32 	%f13, 0f3F800000;
	add.rz.f32 	%f14, %f6, %f13;
	mov.b32 	%r9, %f14;
	add.s32 	%r10, %r9, -1061158912;
	and.b32  	%r11, %r10, -8388608;
	mov.b32 	%r1, %f6;
	sub.s32 	%r12, %r1, %r11;
	mov.b32 	%f15, %r12;
	sub.s32 	%r13, 1082130432, %r11;
	mov.b32 	%f16, %r13;
	fma.rn.f32 	%f17, %f16, 0f3E800000, 0fBF800000;
	add.f32 	%f18, %f17, %f15;
	cvt.rn.f32.s32 	%f19, %r11;
	mul.f32 	%f20, %f19, 0f34000000;
	fma.rn.f32 	%f21, %f18, 0fBD39BF78, 0f3DD80012;
	fma.rn.f32 	%f22, %f21, %f18, 0fBE0778E0;
	fma.rn.f32 	%f23, %f22, %f18, 0f3E146475;
	fma.rn.f32 	%f24, %f23, %f18, 0fBE2A68DD;
	fma.rn.f32 	%f25, %f24, %f18, 0f3E4CAF9E;
	fma.rn.f32 	%f26, %f25, %f18, 0fBE800042;
	fma.rn.f32 	%f27, %f26, %f18, 0f3EAAAAE6;
	fma.rn.f32 	%f28, %f27, %f18, 0fBF000000;
	mul.f32 	%f29, %f18, %f28;
	fma.rn.f32 	%f30, %f29, %f18, %f18;
	fma.rn.f32 	%f93, %f20, 0f3F317218, %f30;
	setp.lt.u32 	%p11, %r1, 2139095040;
	@%p11 bra 	$L__BB0_14;
	setp.gt.s32 	%p12, %r1, -1082130432;
	fma.rn.f32 	%f31, %f6, 0f7F800000, 0f7F800000;
	selp.f32 	%f32, %f31, %f93, %p12;
	setp.eq.f32 	%p13, %f6, 0f00000000;
	selp.f32 	%f93, 0f80000000, %f32, %p13;
$L__BB0_14:
	max.f32 	%f33, %f5, 0f00000000;
	add.f32 	%f34, %f33, %f93;
	add.s64 	%rd27, %rd1, %rd24;
	st.global.f32 	[%rd27], %f34;
	add.s64 	%rd50, %rd50, %rd4;
	setp.lt.u64 	%p14, %rd50, %rd21;
	@%p14 bra 	$L__BB0_12;
	bra.uni 	$L__BB0_23;
$L__BB0_15:
	shl.b64 	%rd44, %rd50, 2;
	add.s64 	%rd45, %rd2, %rd44;
	ld.global.f32 	%f89, [%rd45];
	max.f32 	%f90, %f89, 0f00000000;
	add.s64 	%rd46, %rd1, %rd44;
	st.global.f32 	[%rd46], %f90;
	add.s64 	%rd50, %rd50, %rd4;
	setp.lt.u64 	%p26, %rd50, %rd21;
	@%p26 bra 	$L__BB0_15;
	bra.uni 	$L__BB0_23;
$L__BB0_16:
	shl.b64 	%rd41, %rd50, 2;
	add.s64 	%rd42, %rd2, %rd41;
	ld.global.f32 	%f86, [%rd42];
	setp.gt.f32 	%p24, %f86, 0f00000000;
	mul.f32 	%f87, %f10, %f86;
	selp.f32 	%f88, %f86, %f87, %p24;
	add.s64 	%rd43, %rd1, %rd41;
	st.global.f32 	[%rd43], %f88;
	add.s64 	%rd50, %rd50, %rd4;
	setp.lt.u64 	%p25, %rd50, %rd21;
	@%p25 bra 	$L__BB0_16;
	bra.uni 	$L__BB0_23;
$L__BB0_17:
	shl.b64 	%rd35, %rd50, 2;
	add.s64 	%rd36, %rd2, %rd35;
	ld.global.f32 	%f57, [%rd36];
	mul.f32 	%f58, %f57, 0f3D372713;
	mul.f32 	%f59, %f57, %f58;
	fma.rn.f32 	%f60, %f57, %f59, %f57;
	mul.f32 	%f61, %f60, 0f3F4C422A;
	mul.f32 	%f62, %f57, 0f3F000000;
	abs.f32 	%f63, %f61;
	mul.f32 	%f64, %f63, 0f4038AA3B;
	ex2.approx.ftz.f32 	%f65, %f64;
	add.f32 	%f66, %f65, 0f3F800000;
	rcp.approx.ftz.f32 	%f67, %f66;
	fma.rn.f32 	%f68, %f67, 0fC0000000, 0f3F800000;
	setp.ge.f32 	%p20, %f63, 0f41102CB4;
	selp.f32 	%f69, 0f3F800000, %f68, %p20;
	copysign.f32 	%f70, %f61, %f69;
	mul.f32 	%f71, %f61, %f61;
	fma.rn.f32 	%f72, %f71, 0f3C80F082, 0fBD563CAE;
	fma.rn.f32 	%f73, %f72, %f71, 0f3E085941;
	fma.rn.f32 	%f74, %f73, %f71, 0fBEAAA9ED;
	fma.rn.f32 	%f75, %f74, %f71, 0f00000000;
	fma.rn.f32 	%f76, %f75, %f61, %f61;
	setp.ge.f32 	%p21, %f63, 0f3F19999A;
	selp.f32 	%f77, %f70, %f76, %p21;
	add.f32 	%f78, %f77, 0f3F800000;
	mul.f32 	%f79, %f62, %f78;
	add.s64 	%rd37, %rd1, %rd35;
	st.global.f32 	[%rd37], %f79;
	add.s64 	%rd50, %rd50, %rd4;
	setp.lt.u64 	%p22, %rd50, %rd21;
	@%p22 bra 	$L__BB0_17;
	bra.uni 	$L__BB0_23;
$L__BB0_18:
	shl.b64 	%rd28, %rd50, 2;
	add.s64 	%rd29, %rd2, %rd28;
	ld.global.f32 	%f1, [%rd29];
	setp.ltu.f32 	%p15, %f1, 0f00000000;
	@%p15 bra 	$L__BB0_20;
	mul.f32 	%f35, %f1, 0fBFB8AA3B;
	ex2.approx.f32 	%f36, %f35;
	add.f32 	%f37, %f36, 0f3F800000;
	rcp.rn.f32 	%f92, %f37;
	bra.uni 	$L__BB0_21;
$L__BB0_20:
	mul.f32 	%f38, %f1, 0f3FB8AA3B;
	ex2.approx.f32 	%f39, %f38;
	add.f32 	%f40, %f39, 0f3F800000;
	div.rn.f32 	%f92, %f39, %f40;
$L__BB0_21:
	add.s64 	%rd31, %rd1, %rd28;
	st.global.f32 	[%rd31], %f92;
	add.s64 	%rd50, %rd50, %rd4;
	setp.lt.u64 	%p16, %rd50, %rd21;
	@%p16 bra 	$L__BB0_18;
	bra.uni 	$L__BB0_23;
$L__BB0_22:
	shl.b64 	%rd47, %rd50, 2;
	add.s64 	%rd48, %rd2, %rd47;
	ld.global.f32 	%f91, [%rd48];
	add.s64 	%rd49, %rd1, %rd47;
	st.global.f32 	[%rd49], %f91;
	add.s64 	%rd50, %rd50, %rd4;
	setp.lt.u64 	%p27, %rd50, %rd21;
	@%p27 bra 	$L__BB0_22;
$L__BB0_23:
	ret;

}
	// .globl	_Z22map_unary_grad_inplacePfS_mif
.visible .entry _Z22map_unary_grad_inplacePfS_mif(
	.param .u64 .ptr .align 1 _Z22map_unary_grad_inplacePfS_mif_param_0,
	.param .u64 .ptr .align 1 _Z22map_unary_grad_inplacePfS_mif_param_1,
	.param .u64 _Z22map_unary_grad_inplacePfS_mif_param_2,
	.param .u32 _Z22map_unary_grad_inplacePfS_mif_param_3,
	.param .f32 _Z22map_unary_grad_inplacePfS_mif_param_4
)
{
	.reg .pred 	%p<29>;
	.reg .b32 	%r<14>;
	.reg .b32 	%f<93>;
	.reg .b64 	%rd<58>;

	ld.param.u64 	%rd22, [_Z22map_unary_grad_inplacePfS_mif_param_0];
	ld.param.u64 	%rd23, [_Z22map_unary_grad_inplacePfS_mif_param_1];
	ld.param.u64 	%rd21, [_Z22map_unary_grad_inplacePfS_mif_param_2];
	ld.param.u32 	%r2, [_Z22map_unary_grad_inplacePfS_mif_param_3];
	ld.param.f32 	%f10, [_Z22map_unary_grad_inplacePfS_mif_param_4];
	cvta.to.global.u64 	%rd1, %rd23;
	cvta.to.global.u64 	%rd2, %rd22;
	mov.u32 	%r3, %ctaid.x;
	mov.u32 	%r4, %ntid.x;
	mov.u32 	%r5, %tid.x;
	mad.lo.s32 	%r6, %r3, %r4, %r5;
	cvt.u64.u32 	%rd50, %r6;
	mov.u32 	%r7, %nctaid.x;
	mul.lo.s32 	%r8, %r4, %r7;
	cvt.u64.u32 	%rd4, %r8;
	setp.le.u64 	%p1, %rd21, %rd50;
	@%p1 bra 	$L__BB1_23;
	setp.gt.s32 	%p2, %r2, 2;
	@%p2 bra 	$L__BB1_6;
	setp.eq.s32 	%p8, %r2, 0;
	@%p8 bra 	$L__BB1_15;
	setp.eq.s32 	%p9, %r2, 1;
	@%p9 bra 	$L__BB1_16;
	setp.eq.s32 	%p10, %r2, 2;
	@%p10 bra 	$L__BB1_5;
	bra.uni 	$L__BB1_22;
$L__BB1_5:
	shl.b64 	%rd38, %rd50, 2;
	add.s64 	%rd39, %rd2, %rd38;
	ld.global.f32 	%f80, [%rd39];
	mul.f32 	%f81, %f80, 0fBFB8AA3B;
	ex2.approx.f32 	%f82, %f81;
	add.f32 	%f83, %f82, 0f3F800000;
	rcp.rn.f32 	%f84, %f83;
	mul.f32 	%f85, %f80, %f84;
	add.s64 	%rd40, %rd1, %rd38;
	st.global.f32 	[%rd40], %f85;
	add.s64 	%rd50, %rd50, %rd4;
	setp.lt.u64 	%p23, %rd50, %rd21;
	@%p23 bra 	$L__BB1_5;
	bra.uni 	$L__BB1_23;
$L__BB1_6:
	setp.gt.s32 	%p3, %r2, 4;
	@%p3 bra 	$L__BB1_10;
	setp.eq.s32 	%p6, %r2, 3;
	@%p6 bra 	$L__BB1_17;
	setp.eq.s32 	%p7, %r2, 4;
	@%p7 bra 	$L__BB1_9;
	bra.uni 	$L__BB1_22;
$L__BB1_9:
	shl.b64 	%rd32, %rd50, 2;
	add.s64 	%rd33, %rd2, %rd32;
	ld.global.f32 	%f41, [%rd33];
	abs.f32 	%f42, %f41;
	mul.f32 	%f43, %f42, 0f4038AA3B;
	ex2.approx.ftz.f32 	%f44, %f43;
	add.f32 	%f45, %f44, 0f3F800000;
	rcp.approx.ftz.f32 	%f46, %f45;
	fma.rn.f32 	%f47, %f46, 0fC0000000, 0f3F800000;
	setp.ge.f32 	%p17, %f42, 0f41102CB4;
	selp.f32 	%f48, 0f3F800000, %f47, %p17;
	copysign.f32 	%f49, %f41, %f48;
	mul.f32 	%f50, %f41, %f41;
	fma.rn.f32 	%f51, %f50, 0f3C80F082, 0fBD563CAE;
	fma.rn.f32 	%f52, %f51, %f50, 0f3E085941;
	fma.rn.f32 	%f53, %f52, %f50, 0fBEAAA9ED;
	fma.rn.f32 	%f54, %f53, %f50, 0f00000000;
	fma.rn.f32 	%f55, %f54, %f41, %f41;
	setp.ge.f32 	%p18, %f42, 0f3F19999A;
	selp.f32 	%f56, %f49, %f55, %p18;
	add.s64 	%rd34, %rd1, %rd32;
	st.global.f32 	[%rd34], %f56;
	add.s64 	%rd50, %rd50, %rd4;
	setp.lt.u64 	%p19, %rd50, %rd21;
	@%p19 bra 	$L__BB1_9;
	bra.uni 	$L__BB1_23;
$L__BB1_10:
	setp.eq.s32 	%p4, %r2, 5;
	@%p4 bra 	$L__BB1_18;
	setp.ne.s32 	%p5, %r2, 6;
	@%p5 bra 	$L__BB1_22;
$L__BB1_12:
	shl.b64 	%rd24, %rd50, 2;
	add.s64 	%rd25, %rd2, %rd24;
	ld.global.f32 	%f5, [%rd25];
	abs.f32 	%f11, %f5;
	mul.f32 	%f12, %f11, 0fBFB8AA3B;
	ex2.approx.f32 	%f6, %f12;
	mov.f32 	%f13, 0f3F800000;
	add.rz.f32 	%f14, %f6, %f13;
	mov.b32 	%r9, %f14;
	add.s32 	%r10, %r9, -1061158912;
	and.b32  	%r11, %r10, -8388608;
	mov.b32 	%r1, %f6;
	sub.s32 	%r12, %r1, %r11;
	mov.b32 	%f15, %r12;
	sub.s32 	%r13, 1082130432, %r11;
	mov.b32 	%f16, %r13;
	fma.rn.f32 	%f17, %f16, 0f3E800000, 0fBF800000;
	add.f32 	%f18, %f17, %f15;
	cvt.rn.f32.s32 	%f19, %r11;
	mul.f32 	%f20, %f19, 0f34000000;
	fma.rn.f32 	%f21, %f18, 0fBD39BF78, 0f3DD80012;
	fma.rn.f32 	%f22, %f21, %f18, 0fBE0778E0;
	fma.rn.f32 	%f23, %f22, %f18, 0f3E146475;
	fma.rn.f32 	%f24, %f23, %f18, 0fBE2A68DD;
	fma.rn.f32 	%f25, %f24, %f18, 0f3E4CAF9E;
	fma.rn.f32 	%f26, %f25, %f18, 0fBE800042;
	fma.rn.f32 	%f27, %f26, %f18, 0f3EAAAAE6;
	fma.rn.f32 	%f28, %f27, %f18, 0fBF000000;
	mul.f32 	%f29, %f18, %f28;
	fma.rn.f32 	%f30, %f29, %f18, %f18;
	fma.rn.f32 	%f92, %f20, 0f3F317218, %f30;
	setp.lt.u32 	%p11, %r1, 2139095040;
	@%p11 bra 	$L__BB1_14;
	setp.gt.s32 	%p12, %r1, -1082130432;
	fma.rn.f32 	%f31, %f6, 0f7F800000, 0f7F800000;
	selp.f32 	%f32, %f31, %f92, %p12;
	setp.eq.f32 	%p13, %f6, 0f00000000;
	selp.f32 	%f92, 0f80000000, %f32, %p13;
$L__BB1_14:
	max.f32 	%f33, %f5, 0f00000000;
	add.f32 	%f34, %f33, %f92;
	add.s64 	%rd27, %rd1, %rd24;
	st.global.f32 	[%rd27], %f34;
	add.s64 	%rd50, %rd50, %rd4;
	setp.lt.u64 	%p14, %rd50, %rd21;
	@%p14 bra 	$L__BB1_12;
	bra.uni 	$L__BB1_23;
$L__BB1_15:
	shl.b64 	%rd44, %rd50, 2;
	add.s64 	%rd45, %rd2, %rd44;
	ld.global.f32 	%f88, [%rd45];
	setp.gt.f32 	%p26, %f88, 0f00000000;
	selp.f32 	%f89, 0f3F800000, 0f00000000, %p26;
	add.s64 	%rd46, %rd1, %rd44;
	st.global.f32 	[%rd46], %f89;
	add.s64 	%rd50, %rd50, %rd4;
	setp.lt.u64 	%p27, %rd50, %rd21;
	@%p27 bra 	$L__BB1_15;
	bra.uni 	$L__BB1_23;
$L__BB1_16:
	shl.b64 	%rd41, %rd50, 2;
	add.s64 	%rd42, %rd2, %rd41;
	ld.global.f32 	%f86, [%rd42];
	setp.gt.f32 	%p24, %f86, 0f00000000;
	selp.f32 	%f87, 0f3F800000, %f10, %p24;
	add.s64 	%rd43, %rd1, %rd41;
	st.global.f32 	[%rd43], %f87;
	add.s64 	%rd50, %rd50, %rd4;
	setp.lt.u64 	%p25, %rd50, %rd21;
	@%p25 bra 	$L__BB1_16;
	bra.uni 	$L__BB1_23;
$L__BB1_17:
	shl.b64 	%rd35, %rd50, 2;
	add.s64 	%rd36, %rd2, %rd35;
	ld.global.f32 	%f57, [%rd36];
	mul.f32 	%f58, %f57, 0f3D372713;
	mul.f32 	%f59, %f57, %f58;
	fma.rn.f32 	%f60, %f57, %f59, %f57;
	mul.f32 	%f61, %f60, 0f3F4C422A;
	mul.f32 	%f62, %f57, 0f3F000000;
	abs.f32 	%f63, %f61;
	mul.f32 	%f64, %f63, 0f4038AA3B;
	ex2.approx.ftz.f32 	%f65, %f64;
	add.f32 	%f66, %f65, 0f3F800000;
	rcp.approx.ftz.f32 	%f67, %f66;
	fma.rn.f32 	%f68, %f67, 0fC0000000, 0f3F800000;
	setp.ge.f32 	%p20, %f63, 0f41102CB4;
	selp.f32 	%f69, 0f3F800000, %f68, %p20;
	copysign.f32 	%f70, %f61, %f69;
	mul.f32 	%f71, %f61, %f61;
	fma.rn.f32 	%f72, %f71, 0f3C80F082, 0fBD563CAE;
	fma.rn.f32 	%f73, %f72, %f71, 0f3E085941;
	fma.rn.f32 	%f74, %f73, %f71, 0fBEAAA9ED;
	fma.rn.f32 	%f75, %f74, %f71, 0f00000000;
	fma.rn.f32 	%f76, %f75, %f61, %f61;
	setp.ge.f32 	%p21, %f63, 0f3F19999A;
	selp.f32 	%f77, %f70, %f76, %p21;
	add.f32 	%f78, %f77, 0f3F800000;
	mul.f32 	%f79, %f62, %f78;
	add.s64 	%rd37, %rd1, %rd35;
	st.global.f32 	[%rd37], %f79;
	add.s64 	%rd50, %rd50, %rd4;
	setp.lt.u64 	%p22, %rd50, %rd21;
	@%p22 bra 	$L__BB1_17;
	bra.uni 	$L__BB1_23;
$L__BB1_18:
	shl.b64 	%rd28, %rd50, 2;
	add.s64 	%rd29, %rd2, %rd28;
	ld.global.f32 	%f1, [%rd29];
	setp.ltu.f32 	%p15, %f1, 0f00000000;
	@%p15 bra 	$L__BB1_20;
	mul.f32 	%f35, %f1, 0fBFB8AA3B;
	ex2.approx.f32 	%f36, %f35;
	add.f32 	%f37, %f36, 0f3F800000;
	rcp.rn.f32 	%f91, %f37;
	bra.uni 	$L__BB1_21;
$L__BB1_20:
	mul.f32 	%f38, %f1, 0f3FB8AA3B;
	ex2.approx.f32 	%f39, %f38;
	add.f32 	%f40, %f39, 0f3F800000;
	div.rn.f32 	%f91, %f39, %f40;
$L__BB1_21:
	add.s64 	%rd31, %rd1, %rd28;
	st.global.f32 	[%rd31], %f91;
	add.s64 	%rd50, %rd50, %rd4;
	setp.lt.u64 	%p16, %rd50, %rd21;
	@%p16 bra 	$L__BB1_18;
	bra.uni 	$L__BB1_23;
$L__BB1_22:
	shl.b64 	%rd47, %rd50, 2;
	add.s64 	%rd48, %rd2, %rd47;
	ld.global.f32 	%f90, [%rd48];
	add.s64 	%rd49, %rd1, %rd47;
	st.global.f32 	[%rd49], %f90;
	add.s64 	%rd50, %rd50, %rd4;
	setp.lt.u64 	%p28, %rd50, %rd21;
	@%p28 bra 	$L__BB1_22;
$L__BB1_23:
	ret;

}


// ===== COMPILED SASS (sm_100) =====

	.target	sm_100

	.elftype	@"ET_EXEC"


//--------------------- .note.nv.tkinfo           --------------------------
	.section	.note.nv.tkinfo,"",@"SHT_NOTE"
	.sectionflags	@"SHF_NOTE_NV_TKINFO"
	.tkinfo
        /*0018*/ 	.word	0x00000002
        /*0030*/ 	.string	""
        /*0030*/ 	.string	"ptxas"
        /*0030*/ 	.string	"Cuda compilation tools, release 13.0, V13.0.88"
        /*0030*/ 	.string	"Build cuda_13.0.r13.0/compiler.36424714_0"
        /*0030*/ 	.string	"-arch sm_100 -m 64 "



//--------------------- .note.nv.cuinfo           --------------------------
	.section	.note.nv.cuinfo,"",@"SHT_NOTE"
	.sectionflags	@"SHF_NOTE_NV_CUINFO"
        /*0018*/ 	.short	0x0002
        /*001a*/ 	.short	0x0064
        /*001c*/ 	.short	0x0082
	.zero		2


//--------------------- .nv.info                  --------------------------
	.section	.nv.info,"",@"SHT_CUDA_INFO"
	.align	4


	//----- nvinfo : EIATTR_REGCOUNT
	.align		4
        /*0000*/ 	.byte	0x04, 0x2f
        /*0002*/ 	.short	(.L_1 - .L_0)
	.align		4
.L_0:
        /*0004*/ 	.word	index@(_Z17map_unary_inplacePfS_mif)
        /*0008*/ 	.word	0x00000013


	//----- nvinfo : EIATTR_FRAME_SIZE
	.align		4
.L_1:
        /*000c*/ 	.byte	0x04, 0x11
        /*000e*/ 	.short	(.L_3 - .L_2)
	.align		4
.L_2:
        /*0010*/ 	.word	index@($__internal_3_$__cuda_sm3x_div_rn_noftz_f32_slowpath)
        /*0014*/ 	.word	0x00000000


	//----- nvinfo : EIATTR_FRAME_SIZE
	.align		4
.L_3:
        /*0018*/ 	.byte	0x04, 0x11
        /*001a*/ 	.short	(.L_5 - .L_4)
	.align		4
.L_4:
        /*001c*/ 	.word	index@($__internal_2_$__cuda_sm20_rcp_rn_f32_slowpath)
        /*0020*/ 	.word	0x00000000


	//----- nvinfo : EIATTR_FRAME_SIZE
	.align		4
.L_5:
        /*0024*/ 	.byte	0x04, 0x11
        /*0026*/ 	.short	(.L_7 - .L_6)
	.align		4
.L_6:
        /*0028*/ 	.word	index@(_Z17map_unary_inplacePfS_mif)
        /*002c*/ 	.word	0x00000000


	//----- nvinfo : EIATTR_REGCOUNT
	.align		4
.L_7:
        /*0030*/ 	.byte	0x04, 0x2f
        /*0032*/ 	.short	(.L_9 - .L_8)
	.align		4
.L_8:
        /*0034*/ 	.word	index@(_Z22map_unary_grad_inplacePfS_mif)
        /*0038*/ 	.word	0x00000013


	//----- nvinfo : EIATTR_FRAME_SIZE
	.align		4
.L_9:
        /*003c*/ 	.byte	0x04, 0x11
        /*003e*/ 	.short	(.L_11 - .L_10)
	.align		4
.L_10:
        /*0040*/ 	.word	index@($__internal_1_$__cuda_sm3x_div_rn_noftz_f32_slowpath)
        /*0044*/ 	.word	0x00000000


	//----- nvinfo : EIATTR_FRAME_SIZE
	.align		4
.L_11:
        /*0048*/ 	.byte	0x04, 0x11
        /*004a*/ 	.short	(.L_13 - .L_12)
	.align		4
.L_12:
        /*004c*/ 	.word	index@($__internal_0_$__cuda_sm20_rcp_rn_f32_slowpath)
        /*0050*/ 	.word	0x00000000


	//----- nvinfo : EIATTR_FRAME_SIZE
	.align		4
.L_13:
        /*0054*/ 	.byte	0x04, 0x11
        /*0056*/ 	.short	(.L_15 - .L_14)
	.align		4
.L_14:
        /*0058*/ 	.word	index@(_Z22map_unary_grad_inplacePfS_mif)
        /*005c*/ 	.word	0x00000000


	//----- nvinfo : EIATTR_MIN_STACK_SIZE
	.align		4
.L_15:
        /*0060*/ 	.byte	0x04, 0x12
        /*0062*/ 	.short	(.L_17 - .L_16)
	.align		4
.L_16:
        /*0064*/ 	.word	index@(_Z22map_unary_grad_inplacePfS_mif)
        /*0068*/ 	.word	0x00000000


	//----- nvinfo : EIATTR_MIN_STACK_SIZE
	.align		4
.L_17:
        /*006c*/ 	.byte	0x04, 0x12
        /*006e*/ 	.short	(.L_19 - .L_18)
	.align		4
.L_18:
        /*0070*/ 	.word	index@(_Z17map_unary_inplacePfS_mif)
        /*0074*/ 	.word	0x00000000
.L_19:


//--------------------- .nv.compat                --------------------------
	.section	.nv.compat,"",@"SHT_CUDA_COMPAT_INFO"
	.align	4
        /*0000*/ 	.byte	0x02, 0x09, 0x00, 0x00, 0x02, 0x02, 0x01, 0x00, 0x02, 0x05, 0x05, 0x00, 0x03, 0x07, 0x01, 0x01
        /*0010*/ 	.byte	0x02, 0x03, 0x00, 0x00, 0x02, 0x06, 0x01, 0x00, 0x04, 0x0b, 0x08, 0x00, 0x01, 0x00, 0x00, 0x00
        /*0020*/ 	.byte	0x00, 0x00, 0x00, 0x00


//--------------------- .nv.info._Z22map_unary_grad_inplacePfS_mif --------------------------
	.section	.nv.info._Z22map_unary_grad_inplacePfS_mif,"",@"SHT_CUDA_INFO"
	.sectionflags	@""
	.align	4


	//----- nvinfo : EIATTR_CUDA_API_VERSION
	.align		4
        /*0000*/ 	.byte	0x04, 0x37
        /*0002*/ 	.short	(.L_21 - .L_20)
.L_20:
        /*0004*/ 	.word	0x00000082


	//----- nvinfo : EIATTR_KPARAM_INFO
	.align		4
.L_21:
        /*0008*/ 	.byte	0x04, 0x17
        /*000a*/ 	.short	(.L_23 - .L_22)
.L_22:
        /*000c*/ 	.word	0x00000000
        /*0010*/ 	.short	0x0004
        /*0012*/ 	.short	0x001c
        /*0014*/ 	.byte	0x00, 0xf0, 0x11, 0x00


	//----- nvinfo : EIATTR_KPARAM_INFO
	.align		4
.L_23:
        /*0018*/ 	.byte	0x04, 0x17
        /*001a*/ 	.short	(.L_25 - .L_24)
.L_24:
        /*001c*/ 	.word	0x00000000
        /*0020*/ 	.short	0x0003
        /*0022*/ 	.short	0x0018
        /*0024*/ 	.byte	0x00, 0xf0, 0x11, 0x00


	//----- nvinfo : EIATTR_KPARAM_INFO
	.align		4
.L_25:
        /*0028*/ 	.byte	0x04, 0x17
        /*002a*/ 	.short	(.L_27 - .L_26)
.L_26:
        /*002c*/ 	.word	0x00000000
        /*0030*/ 	.short	0x0002
        /*0032*/ 	.short	0x0010
        /*0034*/ 	.byte	0x00, 0xf0, 0x21, 0x00


	//----- nvinfo : EIATTR_KPARAM_INFO
	.align		4
.L_27:
        /*0038*/ 	.byte	0x04, 0x17
        /*003a*/ 	.short	(.L_29 - .L_28)
.L_28:
        /*003c*/ 	.word	0x00000000
        /*0040*/ 	.short	0x0001
        /*0042*/ 	.short	0x0008
        /*0044*/ 	.byte	0x00, 0xf5, 0x21, 0x00


	//----- nvinfo : EIATTR_KPARAM_INFO
	.align		4
.L_29:
        /*0048*/ 	.byte	0x04, 0x17
        /*004a*/ 	.short	(.L_31 - .L_30)
.L_30:
        /*004c*/ 	.word	0x00000000
        /*0050*/ 	.short	0x0000
        /*0052*/ 	.short	0x0000
        /*0054*/ 	.byte	0x00, 0xf5, 0x21, 0x00


	//----- nvinfo : EIATTR_SPARSE_MMA_MASK
	.align		4
.L_31:
        /*0058*/ 	.byte	0x03, 0x50
        /*005a*/ 	.short	0x0000


	//----- nvinfo : EIATTR_MAXREG_COUNT
	.align		4
        /*005c*/ 	.byte	0x03, 0x1b
        /*005e*/ 	.short	0x00ff


	//----- nvinfo : EIATTR_MERCURY_ISA_VERSION
	.align		4
        /*0060*/ 	.byte	0x03, 0x5f
        /*0062*/ 	.short	0x0101


	//----- nvinfo : EIATTR_VRC_CTA_INIT_COUNT
	.align		4
        /*0064*/ 	.byte	0x02, 0x4a
	.zero		1
	.zero		1


	//----- nvinfo : EIATTR_EXIT_INSTR_OFFSETS
	.align		4
        /*0068*/ 	.byte	0x04, 0x1c
        /*006a*/ 	.short	(.L_33 - .L_32)


	//   ....[0]....
.L_32:
        /*006c*/ 	.word	0x000000a0


	//   ....[1]....
        /*0070*/ 	.word	0x00000400


	//   ....[2]....
        /*0074*/ 	.word	0x00000510


	//   ....[3]....
        /*0078*/ 	.word	0x00000630


	//   ....[4]....
        /*007c*/ 	.word	0x000008e0


	//   ....[5]....
        /*0080*/ 	.word	0x00000b60


	//   ....[6]....
        /*0084*/ 	.word	0x00000f30


	//   ....[7]....
        /*0088*/ 	.word	0x00001030


	//   ....[8]....
        /*008c*/ 	.word	0x00001410


	//----- nvinfo : EIATTR_INDIRECT_BRANCH_TARGETS
	.align		4
.L_33:
        /*0090*/ 	.byte	0x04, 0x34
        /*0092*/ 	.short	(.L_35 - .L_34)


	//   ....[0]....
.L_34:
        /*0094*/ 	.word	.L_x_94@srel
        /*0098*/ 	.short	0x0
        /*009a*/ 	.short	0x0
        /*009c*/ 	.word	0x4
        /*00a0*/ 	.word	.L_x_95@srel
        /*00a4*/ 	.word	.L_x_96@srel
        /*00a8*/ 	.word	.L_x_97@srel
        /*00ac*/ 	.word	.L_x_16@srel


	//   ....[1]....
        /*00b0*/ 	.word	.L_x_99@srel
        /*00b4*/ 	.short	0x0
        /*00b6*/ 	.short	0x0
        /*00b8*/ 	.word	0x3
        /*00bc*/ 	.word	.L_x_100@srel
        /*00c0*/ 	.word	.L_x_101@srel
        /*00c4*/ 	.word	.L_x_16@srel


	//----- nvinfo : EIATTR_CRS_STACK_SIZE
	.align		4
.L_35:
        /*00c8*/ 	.byte	0x04, 0x1e
        /*00ca*/ 	.short	(.L_37 - .L_36)
.L_36:
        /*00cc*/ 	.word	0x00000000


	//----- nvinfo : EIATTR_CBANK_PARAM_SIZE
	.align		4
.L_37:
        /*00d0*/ 	.byte	0x03, 0x19
        /*00d2*/ 	.short	0x0020


	//----- nvinfo : EIATTR_PARAM_CBANK
	.align		4
        /*00d4*/ 	.byte	0x04, 0x0a
        /*00d6*/ 	.short	(.L_39 - .L_38)
	.align		4
.L_38:
        /*00d8*/ 	.word	index@(.nv.constant0._Z22map_unary_grad_inplacePfS_mif)
        /*00dc*/ 	.short	0x0380
        /*00de*/ 	.short	0x0020


	//----- nvinfo : EIATTR_SW_WAR
	.align		4
.L_39:
        /*00e0*/ 	.byte	0x04, 0x36
        /*00e2*/ 	.short	(.L_41 - .L_40)
.L_40:
        /*00e4*/ 	.word	0x00000008
.L_41:


//--------------------- .nv.info._Z17map_unary_inplacePfS_mif --------------------------
	.section	.nv.info._Z17map_unary_inplacePfS_mif,"",@"SHT_CUDA_INFO"
	.sectionflags	@""
	.align	4


	//----- nvinfo : EIATTR_CUDA_API_VERSION
	.align		4
        /*0000*/ 	.byte	0x04, 0x37
        /*0002*/ 	.short	(.L_43 - .L_42)
.L_42:
        /*0004*/ 	.word	0x00000082


	//----- nvinfo : EIATTR_KPARAM_INFO
	.align		4
.L_43:
        /*0008*/ 	.byte	0x04, 0x17
        /*000a*/ 	.short	(.L_45 - .L_44)
.L_44:
        /*000c*/ 	.word	0x00000000
        /*0010*/ 	.short	0x0004
        /*0012*/ 	.short	0x001c
        /*0014*/ 	.byte	0x00, 0xf0, 0x11, 0x00


	//----- nvinfo : EIATTR_KPARAM_INFO
	.align		4
.L_45:
        /*0018*/ 	.byte	0x04, 0x17
        /*001a*/ 	.short	(.L_47 - .L_46)
.L_46:
        /*001c*/ 	.word	0x00000000
        /*0020*/ 	.short	0x0003
        /*0022*/ 	.short	0x0018
        /*0024*/ 	.byte	0x00, 0xf0, 0x11, 0x00


	//----- nvinfo : EIATTR_KPARAM_INFO
	.align		4
.L_47:
        /*0028*/ 	.byte	0x04, 0x17
        /*002a*/ 	.short	(.L_49 - .L_48)
.L_48:
        /*002c*/ 	.word	0x00000000
        /*0030*/ 	.short	0x0002
        /*0032*/ 	.short	0x0010
        /*0034*/ 	.byte	0x00, 0xf0, 0x21, 0x00


	//----- nvinfo : EIATTR_KPARAM_INFO
	.align		4
.L_49:
        /*0038*/ 	.byte	0x04, 0x17
        /*003a*/ 	.short	(.L_51 - .L_50)
.L_50:
        /*003c*/ 	.word	0x00000000
        /*0040*/ 	.short	0x0001
        /*0042*/ 	.short	0x0008
        /*0044*/ 	.byte	0x00, 0xf5, 0x21, 0x00


	//----- nvinfo : EIATTR_KPARAM_INFO
	.align		4
.L_51:
        /*0048*/ 	.byte	0x04, 0x17
        /*004a*/ 	.short	(.L_53 - .L_52)
.L_52:
        /*004c*/ 	.word	0x00000000
        /*0050*/ 	.short	0x0000
        /*0052*/ 	.short	0x0000
        /*0054*/ 	.byte	0x00, 0xf5, 0x21, 0x00


	//----- nvinfo : EIATTR_SPARSE_MMA_MASK
	.align		4
.L_53:
        /*0058*/ 	.byte	0x03, 0x50
        /*005a*/ 	.short	0x0000


	//----- nvinfo : EIATTR_MAXREG_COUNT
	.align		4
        /*005c*/ 	.byte	0x03, 0x1b
        /*005e*/ 	.short	0x00ff


	//----- nvinfo : EIATTR_MERCURY_ISA_VERSION
	.align		4
        /*0060*/ 	.byte	0x03, 0x5f
        /*0062*/ 	.short	0x0101


	//----- nvinfo : EIATTR_VRC_CTA_INIT_COUNT
	.align		4
        /*0064*/ 	.byte	0x02, 0x4a
	.zero		1
	.zero		1


	//----- nvinfo : EIATTR_EXIT_INSTR_OFFSETS
	.align		4
        /*0068*/ 	.byte	0x04, 0x1c
        /*006a*/ 	.short	(.L_55 - .L_54)


	//   ....[0]....
.L_54:
        /*006c*/ 	.word	0x000000a0


	//   ....[1]....
        /*0070*/ 	.word	0x00000400


	//   ....[2]....
        /*0074*/ 	.word	0x00000510


	//   ....[3]....
        /*0078*/ 	.word	0x00000630


	//   ....[4]....
        /*007c*/ 	.word	0x000008e0


	//   ....[5]....
        /*0080*/ 	.word	0x00000b60


	//   ....[6]....
        /*0084*/ 	.word	0x00000f30


	//   ....[7]....
        /*0088*/ 	.word	0x00001030


	//   ....[8]....
        /*008c*/ 	.word	0x00001410


	//----- nvinfo : EIATTR_INDIRECT_BRANCH_TARGETS
	.align		4
.L_55:
        /*0090*/ 	.byte	0x04, 0x34
        /*0092*/ 	.short	(.L_57 - .L_56)


	//   ....[0]....
.L_56:
        /* <DEDUP_REMOVED lines=8> */


	//   ....[1]....
        /*00b0*/ 	.word	.L_x_108@srel
        /*00b4*/ 	.short	0x0
        /*00b6*/ 	.short	0x0
        /*00b8*/ 	.word	0x3
        /*00bc*/ 	.word	.L_x_109@srel
        /*00c0*/ 	.word	.L_x_110@srel
        /*00c4*/ 	.word	.L_x_63@srel


	//----- nvinfo : EIATTR_CRS_STACK_SIZE
	.align		4
.L_57:
        /*00c8*/ 	.byte	0x04, 0x1e
        /*00ca*/ 	.short	(.L_59 - .L_58)
.L_58:
        /*00cc*/ 	.word	0x00000000


	//----- nvinfo : EIATTR_CBANK_PARAM_SIZE
	.align		4
.L_59:
        /*00d0*/ 	.byte	0x03, 0x19
        /*00d2*/ 	.short	0x0020


	//----- nvinfo : EIATTR_PARAM_CBANK
	.align		4
        /*00d4*/ 	.byte	0x04, 0x0a
        /*00d6*/ 	.short	(.L_61 - .L_60)
	.align		4
.L_60:
        /*00d8*/ 	.word	index@(.nv.constant0._Z17map_unary_inplacePfS_mif)
        /*00dc*/ 	.short	0x0380
        /*00de*/ 	.short	0x0020


	//----- nvinfo : EIATTR_SW_WAR
	.align		4
.L_61:
        /*00e0*/ 	.byte	0x04, 0x36
        /*00e2*/ 	.short	(.L_63 - .L_62)
.L_62:
        /*00e4*/ 	.word	0x00000008
.L_63:


//--------------------- .nv.callgraph             --------------------------
	.section	.nv.callgraph,"",@"SHT_CUDA_CALLGRAPH"
	.align	4
	.sectionentsize	8
	.align		4
        /*0000*/ 	.word	0x00000000
	.align		4
        /*0004*/ 	.word	0xffffffff
	.align		4
        /*0008*/ 	.word	0x00000000
	.align		4
        /*000c*/ 	.word	0xfffffffe
	.align		4
        /*0010*/ 	.word	0x00000000
	.align		4
        /*0014*/ 	.word	0xfffffffd
	.align		4
        /*0018*/ 	.word	0x00000000
	.align		4
        /*001c*/ 	.word	0xfffffffc


//--------------------- .nv.constant2._Z22map_unary_grad_inplacePfS_mif --------------------------
	.section	.nv.constant2._Z22map_unary_grad_inplacePfS_mif,"a",@progbits
	.sectionflags	@""
	.align	4
.nv.constant2._Z22map_unary_grad_inplacePfS_mif:
        /*0000*/ 	.byte	0x10, 0x04, 0x00, 0x00, 0x20, 0x05, 0x00, 0x00, 0xc0, 0x01, 0x00, 0x00, 0x40, 0x0f, 0x00, 0x00
        /*0010*/ 	.byte	0xf0, 0x08, 0x00, 0x00, 0xe0, 0x06, 0x00, 0x00, 0x40, 0x0f, 0x00, 0x00


//--------------------- .nv.constant2._Z17map_unary_inplacePfS_mif --------------------------
	.section	.nv.constant2._Z17map_unary_inplacePfS_mif,"a",@progbits
	.sectionflags	@""
	.align	4
.nv.constant2._Z17map_unary_inplacePfS_mif:
        /*0000*/ 	.byte	0x10, 0x04, 0x00, 0x00, 0x20, 0x05, 0x00, 0x00, 0xc0, 0x01, 0x00, 0x00, 0x40, 0x0f, 0x00, 0x00
        /*0010*/ 	.byte	0xf0, 0x08, 0x00, 0x00, 0xe0, 0x06, 0x00, 0x00, 0x40, 0x0f, 0x00, 0x00


//--------------------- .text._Z22map_unary_grad_inplacePfS_mif --------------------------
	.section	.text._Z22map_unary_grad_inplacePfS_mif,"ax",@progbits
	.align	128
        .global         _Z22map_unary_grad_inplacePfS_mif
        .type           _Z22map_unary_grad_inplacePfS_mif,@function
        .size           _Z22map_unary_grad_inplacePfS_mif,(.L_x_113 - _Z22map_unary_grad_inplacePfS_mif)
        .other          _Z22map_unary_grad_inplacePfS_mif,@"STO_CUDA_ENTRY STV_DEFAULT"
_Z22map_unary_grad_inplacePfS_mif:
.text._Z22map_unary_grad_inplacePfS_mif:
[----:B------:R-:W-:Y:S01]  /*0000*/  LDC R1, c[0x0][0x37c] ;  /* 0x0000df00ff017b82 */ /* 0x000fe20000000800 */
[----:B------:R-:W0:Y:S07]  /*0010*/  S2R R3, SR_TID.X ;  /* 0x0000000000037919 */ /* 0x000e2e0000002100 */
[----:B------:R-:W0:Y:S01]  /*0020*/  S2UR UR4, SR_CTAID.X ;  /* 0x00000000000479c3 */ /* 0x000e220000002500 */
[----:B------:R-:W1:Y:S07]  /*0030*/  LDCU.64 UR6, c[0x0][0x390] ;  /* 0x00007200ff0677ac */ /* 0x000e6e0008000a00 */
[----:B------:R-:W0:Y:S01]  /*0040*/  LDC R4, c[0x0][0x360] ;  /* 0x0000d800ff047b82 */ /* 0x000e220000000800 */
[----:B------:R-:W2:Y:S01]  /*0050*/  LDCU UR5, c[0x0][0x370] ;  /* 0x00006e00ff0577ac */ /* 0x000ea20008000800 */
[----:B0-----:R-:W-:-:S02]  /*0060*/  IMAD R6, R4, UR4, R3 ;  /* 0x0000000404067c24 */ /* 0x001fc4000f8e0203 */
[----:B--2---:R-:W-:-:S03]  /*0070*/  IMAD R4, R4, UR5, RZ ;  /* 0x0000000504047c24 */ /* 0x004fc6000f8e02ff */
[----:B-1----:R-:W-:-:S04]  /*0080*/  ISETP.GE.U32.AND P0, PT, R6, UR6, PT ;  /* 0x0000000606007c0c */ /* 0x002fc8000bf06070 */
[----:B------:R-:W-:-:S13]  /*0090*/  ISETP.GE.U32.AND.EX P0, PT, RZ, UR7, PT, P0 ;  /* 0x00000007ff007c0c */ /* 0x000fda000bf06100 */
[----:B------:R-:W-:Y:S05]  /*00a0*/  @P0 EXIT ;  /* 0x000000000000094d */ /* 0x000fea0003800000 */
[----:B------:R-:W0:Y:S01]  /*00b0*/  LDC R0, c[0x0][0x398] ;  /* 0x0000e600ff007b82 */ /* 0x000e220000000800 */
[----:B------:R-:W1:Y:S01]  /*00c0*/  LDCU.64 UR4, c[0x0][0x358] ;  /* 0x00006b00ff0477ac */ /* 0x000e620008000a00 */
[----:B------:R-:W-:Y:S01]  /*00d0*/  IMAD.MOV.U32 R5, RZ, RZ, RZ ;  /* 0x000000ffff057224 */ /* 0x000fe200078e00ff */
[----:B------:R-:W2:Y:S01]  /*00e0*/  LDCU.128 UR24, c[0x0][0x380] ;  /* 0x00007000ff1877ac */ /* 0x000ea20008000c00 */
[----:B0-----:R-:W-:-:S13]  /*00f0*/  ISETP.GT.AND P0, PT, R0, 0x2, PT ;  /* 0x000000020000780c */ /* 0x001fda0003f04270 */
[----:B-12---:R-:W-:Y:S05]  /*0100*/  @P0 BRA `(.L_x_0) ;  /* 0x00000004004c0947 */ /* 0x006fea0003800000 */
[----:B------:R-:W-:Y:S01]  /*0110*/  VIMNMX.U32 R0, PT, PT, R0, 0x3, PT ;  /* 0x0000000300007848 */ /* 0x000fe20003fe0000 */
[----:B------:R-:W0:Y:S04]  /*0120*/  LDCU.64 UR12, c[0x0][0x390] ;  /* 0x00007200ff0c77ac */ /* 0x000e280008000a00 */
[----:B------:R-:W-:Y:S01]  /*0130*/  IMAD.SHL.U32 R7, R0, 0x4, RZ ;  /* 0x0000000400077824 */ /* 0x000fe200078e00ff */
[----:B------:R-:W1:Y:S01]  /*0140*/  LDCU.64 UR8, c[0x0][0x380] ;  /* 0x00007000ff0877ac */ /* 0x000e620008000a00 */
[----:B------:R-:W2:Y:S01]  /*0150*/  LDC R0, c[0x0][0x39c] ;  /* 0x0000e700ff007b82 */ /* 0x000ea20000000800 */
[----:B------:R-:W3:Y:S01]  /*0160*/  LDCU.64 UR10, c[0x0][0x388] ;  /* 0x00007100ff0a77ac */ /* 0x000ee20008000a00 */
[----:B------:R-:W4:Y:S06]  /*0170*/  LDCU.128 UR16, c[0x0][0x380] ;  /* 0x00007000ff1077ac */ /* 0x000f2c0008000c00 */
[----:B------:R-:W5:Y:S01]  /*0180*/  LDC R2, c[0x2][R7] ;  /* 0x0080000007027b82 */ /* 0x000f620000000800 */
[----:B------:R-:W0:Y:S01]  /*0190*/  LDCU.128 UR20, c[0x0][0x380] ;  /* 0x00007000ff1477ac */ /* 0x000e220008000c00 */
[----:B-----5:R-:W-:-:S04]  /*01a0*/  SHF.R.S32.HI R3, RZ, 0x1f, R2 ;  /* 0x0000001fff037819 */ /* 0x020fc80000011402 */
.L_x_94:
[----:B01234-:R-:W-:Y:S05]  /*01b0*/  BRX R2 -0x1c0                                                           (*"BRANCH_TARGETS .L_x_95,.L_x_96,.L_x_97,.L_x_16"*) ;  /* 0xfffffffc02907949 */ /* 0x01ffea000383ffff */
.L_x_97:
[----:B------:R-:W-:Y:S01]  /*01c0*/  BSSY.RECONVERGENT B0, `(.L_x_1) ;  /* 0x0000023000007945 */ /* 0x000fe20003800200 */
.L_x_5:
[C---:B------:R-:W-:Y:S01]  /*01d0*/  IMAD.SHL.U32 R3, R6.reuse, 0x4, RZ ;  /* 0x0000000406037824 */ /* 0x040fe200078e00ff */
[----:B------:R-:W-:-:S04]  /*01e0*/  SHF.L.U64.HI R10, R6, 0x2, R5 ;  /* 0x00000002060a7819 */ /* 0x000fc80000010205 */
[----:B------:R-:W-:-:S04]  /*01f0*/  IADD3 R8, P0, PT, R3, UR8, RZ ;  /* 0x0000000803087c10 */ /* 0x000fc8000ff1e0ff */
[----:B------:R-:W-:-:S05]  /*0200*/  IADD3.X R9, PT, PT, R10, UR9, RZ, P0, !PT ;  /* 0x000000090a097c10 */ /* 0x000fca00087fe4ff */
[----:B------:R-:W2:Y:S01]  /*0210*/  LDG.E R7, desc[UR4][R8.64] ;  /* 0x0000000408077981 */ /* 0x000ea2000c1e1900 */
[----:B------:R-:W-:Y:S01]  /*0220*/  BSSY.RECONVERGENT B1, `(.L_x_2) ;  /* 0x0000013000017945 */ /* 0x000fe20003800200 */
[----:B--2---:R-:W-:-:S05]  /*0230*/  FMUL R0, R7, -1.4426950216293334961 ;  /* 0xbfb8aa3b07007820 */ /* 0x004fca0000400000 */
[----:B------:R-:W-:-:S13]  /*0240*/  FSETP.GEU.AND P0, PT, R0, -126, PT ;  /* 0xc2fc00000000780b */ /* 0x000fda0003f0e000 */
[----:B------:R-:W-:-:S04]  /*0250*/  @!P0 FMUL R0, R0, 0.5 ;  /* 0x3f00000000008820 */ /* 0x000fc80000400000 */
[----:B------:R-:W0:Y:S02]  /*0260*/  MUFU.EX2 R2, R0 ;  /* 0x0000000000027308 */ /* 0x000e240000000800 */
[----:B0-----:R-:W-:-:S04]  /*0270*/  @!P0 FMUL R2, R2, R2 ;  /* 0x0000000202028220 */ /* 0x001fc80000400000 */
[----:B------:R-:W-:-:S04]  /*0280*/  FADD R11, R2, 1 ;  /* 0x3f800000020b7421 */ /* 0x000fc80000000000 */
[----:B------:R-:W-:-:S05]  /*0290*/  VIADD R2, R11, 0x1800000 ;  /* 0x018000000b027836 */ /* 0x000fca0000000000 */
[----:B------:R-:W-:-:S04]  /*02a0*/  LOP3.LUT R2, R2, 0x7f800000, RZ, 0xc0, !PT ;  /* 0x7f80000002027812 */ /* 0x000fc800078ec0ff */
[----:B------:R-:W-:-:S13]  /*02b0*/  ISETP.GT.U32.AND P0, PT, R2, 0x1ffffff, PT ;  /* 0x01ffffff0200780c */ /* 0x000fda0003f04070 */
[----:B------:R-:W-:Y:S05]  /*02c0*/  @P0 BRA `(.L_x_3) ;  /* 0x0000000000100947 */ /* 0x000fea0003800000 */
[----:B------:R-:W-:Y:S01]  /*02d0*/  IMAD.MOV.U32 R0, RZ, RZ, R11 ;  /* 0x000000ffff007224 */ /* 0x000fe200078e000b */
[----:B------:R-:W-:-:S07]  /*02e0*/  MOV R8, 0x300 ;  /* 0x0000030000087802 */ /* 0x000fce0000000f00 */
[----:B------:R-:W-:Y:S05]  /*02f0*/  CALL.REL.NOINC `($__internal_0_$__cuda_sm20_rcp_rn_f32_slowpath) ;  /* 0x0000001000487944 */ /* 0x000fea0003c00000 */
[----:B------:R-:W-:Y:S05]  /*0300*/  BRA `(.L_x_4) ;  /* 0x0000000000107947 */ /* 0x000fea0003800000 */
.L_x_3:
[----:B------:R-:W0:Y:S02]  /*0310*/  MUFU.RCP R0, R11 ;  /* 0x0000000b00007308 */ /* 0x000e240000001000 */
[----:B0-----:R-:W-:-:S04]  /*0320*/  FFMA R2, R11, R0, -1 ;  /* 0xbf8000000b027423 */ /* 0x001fc80000000000 */
[----:B------:R-:W-:-:S04]  /*0330*/  FADD.FTZ R9, -R2, -RZ ;  /* 0x800000ff02097221 */ /* 0x000fc80000010100 */
[----:B------:R-:W-:-:S07]  /*0340*/  FFMA R0, R0, R9, R0 ;  /* 0x0000000900007223 */ /* 0x000fce0000000000 */
.L_x_4:
[----:B------:R-:W-:Y:S05]  /*0350*/  BSYNC.RECONVERGENT B1 ;  /* 0x0000000000017941 */ /* 0x000fea0003800200 */
.L_x_2:
[----:B------:R-:W-:Y:S01]  /*0360*/  IADD3 R2, P0, PT, R3, UR10, RZ ;  /* 0x0000000a03027c10 */ /* 0x000fe2000ff1e0ff */
[----:B------:R-:W-:-:S03]  /*0370*/  FMUL R7, R7, R0 ;  /* 0x0000000007077220 */ /* 0x000fc60000400000 */
[----:B------:R-:W-:Y:S02]  /*0380*/  IADD3.X R3, PT, PT, R10, UR11, RZ, P0, !PT ;  /* 0x0000000b0a037c10 */ /* 0x000fe400087fe4ff */
[----:B------:R-:W-:-:S03]  /*0390*/  IADD3 R6, P0, PT, R4, R6, RZ ;  /* 0x0000000604067210 */ /* 0x000fc60007f1e0ff */
[----:B------:R0:W-:Y:S02]  /*03a0*/  STG.E desc[UR4][R2.64], R7 ;  /* 0x0000000702007986 */ /* 0x0001e4000c101904 */
[----:B------:R-:W-:Y:S01]  /*03b0*/  IMAD.X R5, RZ, RZ, R5, P0 ;  /* 0x000000ffff057224 */ /* 0x000fe200000e0605 */
[----:B------:R-:W-:-:S04]  /*03c0*/  ISETP.GE.U32.AND P0, PT, R6, UR12, PT ;  /* 0x0000000c06007c0c */ /* 0x000fc8000bf06070 */
[----:B------:R-:W-:-:S13]  /*03d0*/  ISETP.GE.U32.AND.EX P0, PT, R5, UR13, PT, P0 ;  /* 0x0000000d05007c0c */ /* 0x000fda000bf06100 */
[----:B0-----:R-:W-:Y:S05]  /*03e0*/  @!P0 BRA `(.L_x_5) ;  /* 0xfffffffc00788947 */ /* 0x001fea000383ffff */
[----:B------:R-:W-:Y:S05]  /*03f0*/  BSYNC.RECONVERGENT B0 ;  /* 0x0000000000007941 */ /* 0x000fea0003800200 */
.L_x_1:
[----:B------:R-:W-:Y:S05]  /*0400*/  EXIT ;  /* 0x000000000000794d */ /* 0x000fea0003800000 */
.L_x_95:
[----:B------:R-:W-:Y:S01]  /*0410*/  BSSY.RECONVERGENT B0, `(.L_x_6) ;  /* 0x000000f000007945 */ /* 0x000fe20003800200 */
.L_x_7:
[C---:B0-----:R-:W-:Y:S01]  /*0420*/  IMAD.SHL.U32 R8, R6.reuse, 0x4, RZ ;  /* 0x0000000406087824 */ /* 0x041fe200078e00ff */
[----:B------:R-:W-:-:S04]  /*0430*/  SHF.L.U64.HI R0, R6, 0x2, R5 ;  /* 0x0000000206007819 */ /* 0x000fc80000010205 */
[----:B------:R-:W-:-:S04]  /*0440*/  IADD3 R2, P0, PT, R8, UR16, RZ ;  /* 0x0000001008027c10 */ /* 0x000fc8000ff1e0ff */
[----:B------:R-:W-:-:S05]  /*0450*/  IADD3.X R3, PT, PT, R0, UR17, RZ, P0, !PT ;  /* 0x0000001100037c10 */ /* 0x000fca00087fe4ff */
[----:B------:R-:W2:Y:S01]  /*0460*/  LDG.E R2, desc[UR4][R2.64] ;  /* 0x0000000402027981 */ /* 0x000ea2000c1e1900 */
[----:B------:R-:W-:-:S04]  /*0470*/  IADD3 R8, P0, PT, R8, UR18, RZ ;  /* 0x0000001208087c10 */ /* 0x000fc8000ff1e0ff */
[----:B------:R-:W-:Y:S02]  /*0480*/  IADD3.X R9, PT, PT, R0, UR19, RZ, P0, !PT ;  /* 0x0000001300097c10 */ /* 0x000fe400087fe4ff */
[----:B------:R-:W-:-:S05]  /*0490*/  IADD3 R6, P0, PT, R4, R6, RZ ;  /* 0x0000000604067210 */ /* 0x000fca0007f1e0ff */
[----:B------:R-:W-:Y:S01]  /*04a0*/  IMAD.X R5, RZ, RZ, R5, P0 ;  /* 0x000000ffff057224 */ /* 0x000fe200000e0605 */
[----:B------:R-:W-:-:S04]  /*04b0*/  ISETP.GE.U32.AND P0, PT, R6, UR6, PT ;  /* 0x0000000606007c0c */ /* 0x000fc8000bf06070 */
[----:B------:R-:W-:Y:S02]  /*04c0*/  ISETP.GE.U32.AND.EX P0, PT, R5, UR7, PT, P0 ;  /* 0x0000000705007c0c */ /* 0x000fe4000bf06100 */
[----:B--2---:R-:W-:-:S05]  /*04d0*/  FSET.BF.GT.AND R7, R2, RZ, PT ;  /* 0x000000ff0207720a */ /* 0x004fca0003804000 */
[----:B------:R0:W-:Y:S06]  /*04e0*/  STG.E desc[UR4][R8.64], R7 ;  /* 0x0000000708007986 */ /* 0x0001ec000c101904 */
[----:B------:R-:W-:Y:S05]  /*04f0*/  @!P0 BRA `(.L_x_7) ;  /* 0xfffffffc00c88947 */ /* 0x000fea000383ffff */
[----:B------:R-:W-:Y:S05]  /*0500*/  BSYNC.RECONVERGENT B0 ;  /* 0x0000000000007941 */ /* 0x000fea0003800200 */
.L_x_6:
[----:B------:R-:W-:Y:S05]  /*0510*/  EXIT ;  /* 0x000000000000794d */ /* 0x000fea0003800000 */
.L_x_96:
[----:B------:R-:W-:Y:S01]  /*0520*/  BSSY.RECONVERGENT B0, `(.L_x_8) ;  /* 0x0000010000007945 */ /* 0x000fe20003800200 */
.L_x_9:
[C---:B------:R-:W-:Y:S01]  /*0530*/  IMAD.SHL.U32 R8, R6.reuse, 0x4, RZ ;  /* 0x0000000406087824 */ /* 0x040fe200078e00ff */
[----:B------:R-:W-:-:S04]  /*0540*/  SHF.L.U64.HI R7, R6, 0x2, R5 ;  /* 0x0000000206077819 */ /* 0x000fc80000010205 */
[----:B------:R-:W-:-:S04]  /*0550*/  IADD3 R2, P0, PT, R8, UR20, RZ ;  /* 0x0000001408027c10 */ /* 0x000fc8000ff1e0ff */
[----:B------:R-:W-:-:S05]  /*0560*/  IADD3.X R3, PT, PT, R7, UR21, RZ, P0, !PT ;  /* 0x0000001507037c10 */ /* 0x000fca00087fe4ff */
[----:B------:R-:W2:Y:S01]  /*0570*/  LDG.E R2, desc[UR4][R2.64] ;  /* 0x0000000402027981 */ /* 0x000ea2000c1e1900 */
[----:B------:R-:W-:-:S04]  /*0580*/  IADD3 R8, P1, PT, R8, UR22, RZ ;  /* 0x0000001608087c10 */ /* 0x000fc8000ff3e0ff */
[----:B------:R-:W-:Y:S02]  /*0590*/  IADD3.X R9, PT, PT, R7, UR23, RZ, P1, !PT ;  /* 0x0000001707097c10 */ /* 0x000fe40008ffe4ff */
[----:B--2---:R-:W-:-:S04]  /*05a0*/  FSETP.GT.AND P0, PT, R2, RZ, PT ;  /* 0x000000ff0200720b */ /* 0x004fc80003f04000 */
[----:B------:R-:W-:Y:S02]  /*05b0*/  FSEL R7, R0, 1, !P0 ;  /* 0x3f80000000077808 */ /* 0x000fe40004000000 */
[----:B------:R-:W-:-:S03]  /*05c0*/  IADD3 R6, P0, PT, R4, R6, RZ ;  /* 0x0000000604067210 */ /* 0x000fc60007f1e0ff */
[----:B------:R0:W-:Y:S02]  /*05d0*/  STG.E desc[UR4][R8.64], R7 ;  /* 0x0000000708007986 */ /* 0x0001e4000c101904 */
[----:B------:R-:W-:Y:S01]  /*05e0*/  IMAD.X R5, RZ, RZ, R5, P0 ;  /* 0x000000ffff057224 */ /* 0x000fe200000e0605 */
[----:B------:R-:W-:-:S04]  /*05f0*/  ISETP.GE.U32.AND P0, PT, R6, UR6, PT ;  /* 0x0000000606007c0c */ /* 0x000fc8000bf06070 */
[----:B------:R-:W-:-:S13]  /*0600*/  ISETP.GE.U32.AND.EX P0, PT, R5, UR7, PT, P0 ;  /* 0x0000000705007c0c */ /* 0x000fda000bf06100 */
[----:B0-----:R-:W-:Y:S05]  /*0610*/  @!P0 BRA `(.L_x_9) ;  /* 0xfffffffc00c48947 */ /* 0x001fea000383ffff */
[----:B------:R-:W-:Y:S05]  /*0620*/  BSYNC.RECONVERGENT B0 ;  /* 0x0000000000007941 */ /* 0x000fea0003800200 */
.L_x_8:
[----:B------:R-:W-:Y:S05]  /*0630*/  EXIT ;  /* 0x000000000000794d */ /* 0x000fea0003800000 */
.L_x_0:
[----:B------:R-:W-:-:S13]  /*0640*/  ISETP.GT.AND P0, PT, R0, 0x4, PT ;  /* 0x000000040000780c */ /* 0x000fda0003f04270 */
[----:B------:R-:W-:Y:S05]  /*0650*/  @P0 BRA `(.L_x_10) ;  /* 0x0000000400440947 */ /* 0x000fea0003800000 */
[----:B------:R-:W-:Y:S01]  /*0660*/  IMAD.MOV.U32 R3, RZ, RZ, -0x3 ;  /* 0xfffffffdff037424 */ /* 0x000fe200078e00ff */
[----:B------:R-:W0:Y:S04]  /*0670*/  LDCU.128 UR8, c[0x0][0x380] ;  /* 0x00007000ff0877ac */ /* 0x000e280008000c00 */
[----:B------:R-:W-:Y:S01]  /*0680*/  VIADDMNMX.U32 R0, R0, R3, 0x2, PT ;  /* 0x0000000200007446 */ /* 0x000fe20003800003 */
[----:B------:R-:W1:Y:S04]  /*0690*/  LDCU.128 UR12, c[0x0][0x380] ;  /* 0x00007000ff0c77ac */ /* 0x000e680008000c00 */
[----:B------:R-:W-:-:S04]  /*06a0*/  IMAD.SHL.U32 R0, R0, 0x4, RZ ;  /* 0x0000000400007824 */ /* 0x000fc800078e00ff */
[----:B------:R-:W2:Y:S02]  /*06b0*/  LDC R2, c[0x2][R0+0x10] ;  /* 0x0080040000027b82 */ /* 0x000ea40000000800 */
[----:B--2---:R-:W-:-:S04]  /*06c0*/  SHF.R.S32.HI R3, RZ, 0x1f, R2 ;  /* 0x0000001fff037819 */ /* 0x004fc80000011402 */
.L_x_99:
[----:B01----:R-:W-:Y:S05]  /*06d0*/  BRX R2 -0x6e0                                                           (*"BRANCH_TARGETS .L_x_100,.L_x_101,.L_x_16"*) ;  /* 0xfffffff802487949 */ /* 0x003fea000383ffff */
.L_x_101:
[----:B------:R-:W-:Y:S01]  /*06e0*/  BSSY.RECONVERGENT B0, `(.L_x_11) ;  /* 0x000001f000007945 */ /* 0x000fe20003800200 */
.L_x_12:
[C---:B------:R-:W-:Y:S01]  /*06f0*/  IMAD.SHL.U32 R12, R6.reuse, 0x4, RZ ;  /* 0x00000004060c7824 */ /* 0x040fe200078e00ff */
[----:B------:R-:W-:-:S04]  /*0700*/  SHF.L.U64.HI R13, R6, 0x2, R5 ;  /* 0x00000002060d7819 */ /* 0x000fc80000010205 */
[----:B------:R-:W-:-:S04]  /*0710*/  IADD3 R2, P0, PT, R12, UR8, RZ ;  /* 0x000000080c027c10 */ /* 0x000fc8000ff1e0ff */
[----:B------:R-:W-:-:S05]  /*0720*/  IADD3.X R3, PT, PT, R13, UR9, RZ, P0, !PT ;  /* 0x000000090d037c10 */ /* 0x000fca00087fe4ff */
[----:B------:R-:W2:Y:S01]  /*0730*/  LDG.E R7, desc[UR4][R2.64] ;  /* 0x0000000402077981 */ /* 0x000ea2000c1e1900 */
[----:B------:R-:W-:Y:S02]  /*0740*/  IMAD.MOV.U32 R10, RZ, RZ, 0x3c80f082 ;  /* 0x3c80f082ff0a7424 */ /* 0x000fe400078e00ff */
[----:B------:R-:W-:Y:S02]  /*0750*/  IMAD.MOV.U32 R9, RZ, RZ, 0x3f800000 ;  /* 0x3f800000ff097424 */ /* 0x000fe400078e00ff */
[C---:B--2---:R-:W-:Y:S01]  /*0760*/  FMUL R0, |R7|.reuse, 2.8853900432586669922 ;  /* 0x4038aa3b07007820 */ /* 0x044fe20000400200 */
[C---:B------:R-:W-:Y:S01]  /*0770*/  FMUL R11, R7.reuse, R7 ;  /* 0x00000007070b7220 */ /* 0x040fe20000400000 */
[C---:B------:R-:W-:Y:S02]  /*0780*/  FSETP.GE.AND P1, PT, |R7|.reuse, 0.60000002384185791016, PT ;  /* 0x3f19999a0700780b */ /* 0x040fe40003f26200 */
[----:B------:R-:W-:Y:S01]  /*0790*/  FSETP.GE.AND P0, PT, |R7|, 9.010913848876953125, PT ;  /* 0x41102cb40700780b */ /* 0x000fe20003f06200 */
[C---:B------:R-:W-:Y:S01]  /*07a0*/  FFMA R10, R11.reuse, R10, -0.052303962409496307373 ;  /* 0xbd563cae0b0a7423 */ /* 0x040fe2000000000a */
[----:B------:R-:W0:Y:S03]  /*07b0*/  MUFU.EX2 R0, R0 ;  /* 0x0000000000007308 */ /* 0x000e260000000800 */
[----:B------:R-:W-:Y:S01]  /*07c0*/  FFMA R2, R11, R10, 0.1331529766321182251 ;  /* 0x3e0859410b027423 */ /* 0x000fe2000000000a */
[----:B0-----:R-:W-:-:S03]  /*07d0*/  FADD R8, R0, 1 ;  /* 0x3f80000000087421 */ /* 0x001fc60000000000 */
[----:B------:R-:W-:-:S04]  /*07e0*/  FFMA R0, R11, R2, -0.33332768082618713379 ;  /* 0xbeaaa9ed0b007423 */ /* 0x000fc80000000002 */
[----:B------:R-:W-:Y:S01]  /*07f0*/  FFMA R0, R11, R0, RZ ;  /* 0x000000000b007223 */ /* 0x000fe200000000ff */
[----:B------:R-:W0:Y:S02]  /*0800*/  MUFU.RCP R8, R8 ;  /* 0x0000000800087308 */ /* 0x000e240000001000 */
[----:B0-----:R-:W-:-:S05]  /*0810*/  FFMA R9, R8, -2, R9 ;  /* 0xc000000008097823 */ /* 0x001fca0000000009 */
[----:B------:R-:W-:Y:S02]  /*0820*/  FSEL R10, R9, 1, !P0 ;  /* 0x3f800000090a7808 */ /* 0x000fe40004000000 */
[----:B------:R-:W-:Y:S02]  /*0830*/  IADD3 R2, P0, PT, R12, UR10, RZ ;  /* 0x0000000a0c027c10 */ /* 0x000fe4000ff1e0ff */
[--C-:B------:R-:W-:Y:S01]  /*0840*/  LOP3.LUT R9, R10, 0x80000000, R7.reuse, 0xb8, !PT ;  /* 0x800000000a097812 */ /* 0x100fe200078eb807 */
[----:B------:R-:W-:Y:S01]  /*0850*/  @!P1 FFMA R9, R7, R0, R7 ;  /* 0x0000000007099223 */ /* 0x000fe20000000007 */
        /* <DEDUP_REMOVED lines=8> */
.L_x_11:
[----:B------:R-:W-:Y:S05]  /*08e0*/  EXIT ;  /* 0x000000000000794d */ /* 0x000fea0003800000 */
.L_x_100:
[----:B------:R-:W-:Y:S01]  /*08f0*/  BSSY.RECONVERGENT B0, `(.L_x_13) ;  /* 0x0000026000007945 */ /* 0x000fe20003800200 */
.L_x_14:
[C---:B------:R-:W-:Y:S01]  /*0900*/  IMAD.SHL.U32 R11, R6.reuse, 0x4, RZ ;  /* 0x00000004060b7824 */ /* 0x040fe200078e00ff */
[----:B------:R-:W-:-:S04]  /*0910*/  SHF.L.U64.HI R12, R6, 0x2, R5 ;  /* 0x00000002060c7819 */ /* 0x000fc80000010205 */
[----:B------:R-:W-:-:S04]  /*0920*/  IADD3 R2, P0, PT, R11, UR12, RZ ;  /* 0x0000000c0b027c10 */ /* 0x000fc8000ff1e0ff */
[----:B------:R-:W-:-:S06]  /*0930*/  IADD3.X R3, PT, PT, R12, UR13, RZ, P0, !PT ;  /* 0x0000000d0c037c10 */ /* 0x000fcc00087fe4ff */
[----:B------:R-:W2:Y:S01]  /*0940*/  LDG.E R3, desc[UR4][R2.64] ;  /* 0x0000000402037981 */ /* 0x000ea2000c1e1900 */
[----:B------:R-:W-:Y:S02]  /*0950*/  IMAD.MOV.U32 R10, RZ, RZ, 0x3c80f082 ;  /* 0x3c80f082ff0a7424 */ /* 0x000fe400078e00ff */
[----:B------:R-:W-:Y:S02]  /*0960*/  IMAD.MOV.U32 R13, RZ, RZ, 0x3f800000 ;  /* 0x3f800000ff0d7424 */ /* 0x000fe400078e00ff */
[----:B--2---:R-:W-:-:S04]  /*0970*/  FMUL R0, R3, 0.044714998453855514526 ;  /* 0x3d37271303007820 */ /* 0x004fc80000400000 */
[----:B------:R-:W-:-:S04]  /*0980*/  FMUL R0, R3, R0 ;  /* 0x0000000003007220 */ /* 0x000fc80000400000 */
[----:B------:R-:W-:-:S04]  /*0990*/  FFMA R0, R3, R0, R3 ;  /* 0x0000000003007223 */ /* 0x000fc80000000003 */
[----:B------:R-:W-:-:S04]  /*09a0*/  FMUL R7, R0, 0.79788458347320556641 ;  /* 0x3f4c422a00077820 */ /* 0x000fc80000400000 */
[C---:B------:R-:W-:Y:S01]  /*09b0*/  FMUL R0, |R7|.reuse, 2.8853900432586669922 ;  /* 0x4038aa3b07007820 */ /* 0x040fe20000400200 */
        /* <DEDUP_REMOVED lines=11> */
[----:B------:R-:W-:-:S04]  /*0a70*/  FSEL R2, R2, 1, !P0 ;  /* 0x3f80000002027808 */ /* 0x000fc80004000000 */
[--C-:B------:R-:W-:Y:S01]  /*0a80*/  LOP3.LUT R8, R2, 0x80000000, R7.reuse, 0xb8, !PT ;  /* 0x8000000002087812 */ /* 0x100fe200078eb807 */
[----:B------:R-:W-:Y:S01]  /*0a90*/  @!P1 FFMA R8, R7, R0, R7 ;  /* 0x0000000007089223 */ /* 0x000fe20000000007 */
[----:B------:R-:W-:Y:S01]  /*0aa0*/  IADD3 R2, P0, PT, R11, UR14, RZ ;  /* 0x0000000e0b027c10 */ /* 0x000fe2000ff1e0ff */
[----:B------:R-:W-:Y:S02]  /*0ab0*/  FMUL R0, R3, 0.5 ;  /* 0x3f00000003007820 */ /* 0x000fe40000400000 */
[----:B------:R-:W-:Y:S01]  /*0ac0*/  FADD R7, R8, 1 ;  /* 0x3f80000008077421 */ /* 0x000fe20000000000 */
[----:B------:R-:W-:Y:S02]  /*0ad0*/  IADD3.X R3, PT, PT, R12, UR15, RZ, P0, !PT ;  /* 0x0000000f0c037c10 */ /* 0x000fe400087fe4ff */
[----:B------:R-:W-:Y:S01]  /*0ae0*/  IADD3 R6, P0, PT, R4, R6, RZ ;  /* 0x0000000604067210 */ /* 0x000fe20007f1e0ff */
[----:B------:R-:W-:-:S04]  /*0af0*/  FMUL R7, R0, R7 ;  /* 0x0000000700077220 */ /* 0x000fc80000400000 */
[----:B------:R-:W-:Y:S01]  /*0b00*/  IMAD.X R5, RZ, RZ, R5, P0 ;  /* 0x000000ffff057224 */ /* 0x000fe200000e0605 */
[----:B------:R0:W-:Y:S01]  /*0b10*/  STG.E desc[UR4][R2.64], R7 ;  /* 0x0000000702007986 */ /* 0x0001e2000c101904 */
[----:B------:R-:W-:-:S04]  /*0b20*/  ISETP.GE.U32.AND P0, PT, R6, UR6, PT ;  /* 0x0000000606007c0c */ /* 0x000fc8000bf06070 */
[----:B------:R-:W-:-:S13]  /*0b30*/  ISETP.GE.U32.AND.EX P0, PT, R5, UR7, PT, P0 ;  /* 0x0000000705007c0c */ /* 0x000fda000bf06100 */
[----:B0-----:R-:W-:Y:S05]  /*0b40*/  @!P0 BRA `(.L_x_14) ;  /* 0xfffffffc006c8947 */ /* 0x001fea000383ffff */
[----:B------:R-:W-:Y:S05]  /*0b50*/  BSYNC.RECONVERGENT B0 ;  /* 0x0000000000007941 */ /* 0x000fea0003800200 */
.L_x_13:
[----:B------:R-:W-:Y:S05]  /*0b60*/  EXIT ;  /* 0x000000000000794d */ /* 0x000fea0003800000 */
.L_x_10:
[----:B------:R-:W-:Y:S01]  /*0b70*/  ISETP.NE.AND P0, PT, R0, 0x5, PT ;  /* 0x000000050000780c */ /* 0x000fe20003f05270 */
[----:B------:R-:W0:Y:S01]  /*0b80*/  LDCU.64 UR12, c[0x0][0x390] ;  /* 0x00007200ff0c77ac */ /* 0x000e220008000a00 */
[----:B------:R-:W1:Y:S01]  /*0b90*/  LDCU.64 UR8, c[0x0][0x380] ;  /* 0x00007000ff0877ac */ /* 0x000e620008000a00 */
[----:B------:R-:W2:Y:S10]  /*0ba0*/  LDCU.64 UR10, c[0x0][0x388] ;  /* 0x00007100ff0a77ac */ /* 0x000eb40008000a00 */
[----:B------:R-:W-:Y:S05]  /*0bb0*/  @!P0 BRA `(.L_x_15) ;  /* 0x0000000400208947 */ /* 0x000fea0003800000 */
[----:B------:R-:W-:Y:S01]  /*0bc0*/  ISETP.NE.AND P0, PT, R0, 0x6, PT ;  /* 0x000000060000780c */ /* 0x000fe20003f05270 */
[----:B0-----:R-:W0:Y:S01]  /*0bd0*/  LDCU.64 UR12, c[0x0][0x390] ;  /* 0x00007200ff0c77ac */ /* 0x001e220008000a00 */
[----:B-1----:R-:W1:Y:S01]  /*0be0*/  LDCU.64 UR8, c[0x0][0x380] ;  /* 0x00007000ff0877ac */ /* 0x002e620008000a00 */
[----:B--2---:R-:W2:Y:S10]  /*0bf0*/  LDCU.64 UR10, c[0x0][0x388] ;  /* 0x00007100ff0a77ac */ /* 0x004eb40008000a00 */
[----:B------:R-:W-:Y:S05]  /*0c00*/  @P0 BRA `(.L_x_16) ;  /* 0x0000000000cc0947 */ /* 0x000fea0003800000 */
[----:B------:R-:W-:Y:S01]  /*0c10*/  BSSY.RECONVERGENT B0, `(.L_x_17) ;  /* 0x0000031000007945 */ /* 0x000fe20003800200 */
.L_x_18:
[C---:B------:R-:W-:Y:S01]  /*0c20*/  IMAD.SHL.U32 R0, R6.reuse, 0x4, RZ ;  /* 0x0000000406007824 */ /* 0x040fe200078e00ff */
[----:B------:R-:W-:-:S04]  /*0c30*/  SHF.L.U64.HI R12, R6, 0x2, R5 ;  /* 0x00000002060c7819 */ /* 0x000fc80000010205 */
[----:B-1----:R-:W-:-:S04]  /*0c40*/  IADD3 R8, P0, PT, R0, UR8, RZ ;  /* 0x0000000800087c10 */ /* 0x002fc8000ff1e0ff */
[----:B------:R-:W-:-:S05]  /*0c50*/  IADD3.X R9, PT, PT, R12, UR9, RZ, P0, !PT ;  /* 0x000000090c097c10 */ /* 0x000fca00087fe4ff */
[----:B------:R1:W3:Y:S01]  /*0c60*/  LDG.E R2, desc[UR4][R8.64] ;  /* 0x0000000408027981 */ /* 0x0002e2000c1e1900 */
[----:B------:R-:W-:Y:S02]  /*0c70*/  IMAD.MOV.U32 R14, RZ, RZ, 0x3f800000 ;  /* 0x3f800000ff0e7424 */ /* 0x000fe400078e00ff */
[----:B-1----:R-:W-:Y:S02]  /*0c80*/  IMAD.MOV.U32 R9, RZ, RZ, 0x3d39bf78 ;  /* 0x3d39bf78ff097424 */ /* 0x002fe400078e00ff */
[----:B---3--:R-:W-:Y:S01]  /*0c90*/  FMUL R7, |R2|, -1.4426950216293334961 ;  /* 0xbfb8aa3b02077820 */ /* 0x008fe20000400200 */
[----:B------:R-:W-:-:S04]  /*0ca0*/  FMNMX R2, RZ, R2, !PT ;  /* 0x00000002ff027209 */ /* 0x000fc80007800000 */
[----:B------:R-:W-:-:S13]  /*0cb0*/  FSETP.GEU.AND P0, PT, R7, -126, PT ;  /* 0xc2fc00000700780b */ /* 0x000fda0003f0e000 */
[----:B------:R-:W-:-:S04]  /*0cc0*/  @!P0 FMUL R7, R7, 0.5 ;  /* 0x3f00000007078820 */ /* 0x000fc80000400000 */
[----:B------:R-:W1:Y:S02]  /*0cd0*/  MUFU.EX2 R3, R7 ;  /* 0x0000000700037308 */ /* 0x000e640000000800 */
[----:B-1----:R-:W-:-:S04]  /*0ce0*/  @!P0 FMUL R3, R3, R3 ;  /* 0x0000000303038220 */ /* 0x002fc80000400000 */
[C---:B------:R-:W-:Y:S01]  /*0cf0*/  FADD.RZ R10, R3.reuse, 1 ;  /* 0x3f800000030a7421 */ /* 0x040fe2000000c000 */
[----:B------:R-:W-:-:S03]  /*0d00*/  ISETP.GE.U32.AND P0, PT, R3, 0x7f800000, PT ;  /* 0x7f8000000300780c */ /* 0x000fc60003f06070 */
[----:B------:R-:W-:Y:S01]  /*0d10*/  VIADD R10, R10, 0xc0c00000 ;  /* 0xc0c000000a0a7836 */ /* 0x000fe20000000000 */
[----:B------:R-:W-:-:S04]  /*0d20*/  ISETP.GT.AND P1, PT, R3, -0x40800000, P0 ;  /* 0xbf8000000300780c */ /* 0x000fc80000724270 */
[----:B------:R-:W-:-:S04]  /*0d30*/  LOP3.LUT R10, R10, 0xff800000, RZ, 0xc0, !PT ;  /* 0xff8000000a0a7812 */ /* 0x000fc800078ec0ff */
[----:B------:R-:W-:Y:S01]  /*0d40*/  IADD3 R11, PT, PT, -R10, 0x40800000, RZ ;  /* 0x408000000a0b7810 */ /* 0x000fe20007ffe1ff */
[----:B------:R-:W-:Y:S01]  /*0d50*/  IMAD.IADD R8, R3, 0x1, -R10 ;  /* 0x0000000103087824 */ /* 0x000fe200078e0a0a */
[----:B------:R-:W-:-:S03]  /*0d60*/  I2FP.F32.S32 R10, R10 ;  /* 0x0000000a000a7245 */ /* 0x000fc60000201400 */
[----:B------:R-:W-:Y:S02]  /*0d70*/  FFMA R11, R11, 0.25, -R14 ;  /* 0x3e8000000b0b7823 */ /* 0x000fe4000000080e */
[----:B------:R-:W-:Y:S02]  /*0d80*/  FMUL R10, R10, 1.1920928955078125e-07 ;  /* 0x340000000a0a7820 */ /* 0x000fe40000400000 */
[----:B------:R-:W-:-:S04]  /*0d90*/  FADD R8, R8, R11 ;  /* 0x0000000b08087221 */ /* 0x000fc80000000000 */
[----:B------:R-:W-:-:S04]  /*0da0*/  FFMA R7, R8, -R9, 0.10546888411045074463 ;  /* 0x3dd8001208077423 */ /* 0x000fc80000000809 */
[----:B------:R-:W-:-:S04]  /*0db0*/  FFMA R7, R8, R7, -0.13229703903198242188 ;  /* 0xbe0778e008077423 */ /* 0x000fc80000000007 */
[----:B------:R-:W-:-:S04]  /*0dc0*/  FFMA R7, R8, R7, 0.14491446316242218018 ;  /* 0x3e14647508077423 */ /* 0x000fc80000000007 */
[----:B------:R-:W-:-:S04]  /*0dd0*/  FFMA R7, R8, R7, -0.16641564667224884033 ;  /* 0xbe2a68dd08077423 */ /* 0x000fc80000000007 */
[----:B------:R-:W-:-:S04]  /*0de0*/  FFMA R7, R8, R7, 0.19988867640495300293 ;  /* 0x3e4caf9e08077423 */ /* 0x000fc80000000007 */
[----:B------:R-:W-:-:S04]  /*0df0*/  FFMA R7, R8, R7, -0.25000196695327758789 ;  /* 0xbe80004208077423 */ /* 0x000fc80000000007 */
[----:B------:R-:W-:-:S04]  /*0e00*/  FFMA R7, R8, R7, 0.33333510160446166992 ;  /* 0x3eaaaae608077423 */ /* 0x000fc80000000007 */
[----:B------:R-:W-:-:S04]  /*0e10*/  FFMA R7, R8, R7, -0.5 ;  /* 0xbf00000008077423 */ /* 0x000fc80000000007 */
[----:B------:R-:W-:-:S04]  /*0e20*/  FMUL R7, R8, R7 ;  /* 0x0000000708077220 */ /* 0x000fc80000400000 */
[----:B------:R-:W-:Y:S01]  /*0e30*/  FFMA R7, R8, R7, R8 ;  /* 0x0000000708077223 */ /* 0x000fe20000000008 */
[----:B------:R-:W-:-:S03]  /*0e40*/  @P0 IMAD.MOV.U32 R8, RZ, RZ, 0x7f800000 ;  /* 0x7f800000ff080424 */ /* 0x000fc600078e00ff */
[----:B------:R-:W-:Y:S01]  /*0e50*/  FFMA R7, R10, 0.69314718246459960938, R7 ;  /* 0x3f3172180a077823 */ /* 0x000fe20000000007 */
[C---:B------:R-:W-:Y:S01]  /*0e60*/  @P1 FFMA R7, R3.reuse, R8, +INF ;  /* 0x7f80000003071423 */ /* 0x040fe20000000008 */
[----:B------:R-:W-:Y:S02]  /*0e70*/  @P0 FSETP.NEU.AND P1, PT, R3, RZ, PT ;  /* 0x000000ff0300020b */ /* 0x000fe40003f2d000 */
[----:B--2---:R-:W-:Y:S02]  /*0e80*/  IADD3 R8, P2, PT, R0, UR10, RZ ;  /* 0x0000000a00087c10 */ /* 0x004fe4000ff5e0ff */
[----:B------:R-:W-:Y:S02]  /*0e90*/  @P0 FSEL R7, R7, -RZ, P1 ;  /* 0x800000ff07070208 */ /* 0x000fe40000800000 */
[----:B------:R-:W-:Y:S02]  /*0ea0*/  IADD3.X R9, PT, PT, R12, UR11, RZ, P2, !PT ;  /* 0x0000000b0c097c10 */ /* 0x000fe400097fe4ff */
[----:B------:R-:W-:Y:S01]  /*0eb0*/  IADD3 R6, P0, PT, R4, R6, RZ ;  /* 0x0000000604067210 */ /* 0x000fe20007f1e0ff */
[----:B------:R-:W-:-:S04]  /*0ec0*/  FADD R7, R2, R7 ;  /* 0x0000000702077221 */ /* 0x000fc80000000000 */
[----:B------:R-:W-:Y:S01]  /*0ed0*/  IMAD.X R5, RZ, RZ, R5, P0 ;  /* 0x000000ffff057224 */ /* 0x000fe200000e0605 */
[----:B------:R3:W-:Y:S01]  /*0ee0*/  STG.E desc[UR4][R8.64], R7 ;  /* 0x0000000708007986 */ /* 0x0007e2000c101904 */
[----:B0-----:R-:W-:-:S04]  /*0ef0*/  ISETP.GE.U32.AND P0, PT, R6, UR12, PT ;  /* 0x0000000c06007c0c */ /* 0x001fc8000bf06070 */
[----:B------:R-:W-:-:S13]  /*0f00*/  ISETP.GE.U32.AND.EX P0, PT, R5, UR13, PT, P0 ;  /* 0x0000000d05007c0c */ /* 0x000fda000bf06100 */
[----:B---3--:R-:W-:Y:S05]  /*0f10*/  @!P0 BRA `(.L_x_18) ;  /* 0xfffffffc00408947 */ /* 0x008fea000383ffff */
[----:B------:R-:W-:Y:S05]  /*0f20*/  BSYNC.RECONVERGENT B0 ;  /* 0x0000000000007941 */ /* 0x000fea0003800200 */
.L_x_17:
[----:B------:R-:W-:Y:S05]  /*0f30*/  EXIT ;  /* 0x000000000000794d */ /* 0x000fea0003800000 */
.L_x_16:
[----:B------:R-:W-:Y:S01]  /*0f40*/  BSSY.RECONVERGENT B0, `(.L_x_19) ;  /* 0x000000e000007945 */ /* 0x000fe20003800200 */
.L_x_20:
[C---:B---3--:R-:W-:Y:S01]  /*0f50*/  IMAD.SHL.U32 R8, R6.reuse, 0x4, RZ ;  /* 0x0000000406087824 */ /* 0x048fe200078e00ff */
[----:B------:R-:W-:-:S04]  /*0f60*/  SHF.L.U64.HI R0, R6, 0x2, R5 ;  /* 0x0000000206007819 */ /* 0x000fc80000010205 */
[----:B------:R-:W-:-:S04]  /*0f70*/  IADD3 R2, P0, PT, R8, UR24, RZ ;  /* 0x0000001808027c10 */ /* 0x000fc8000ff1e0ff */
[----:B------:R-:W-:-:S06]  /*0f80*/  IADD3.X R3, PT, PT, R0, UR25, RZ, P0, !PT ;  /* 0x0000001900037c10 */ /* 0x000fcc00087fe4ff */
[----:B------:R-:W3:Y:S01]  /*0f90*/  LDG.E R3, desc[UR4][R2.64] ;  /* 0x0000000402037981 */ /* 0x000ee2000c1e1900 */
[----:B------:R-:W-:-:S04]  /*0fa0*/  IADD3 R8, P0, PT, R8, UR26, RZ ;  /* 0x0000001a08087c10 */ /* 0x000fc8000ff1e0ff */
[----:B------:R-:W-:Y:S02]  /*0fb0*/  IADD3.X R9, PT, PT, R0, UR27, RZ, P0, !PT ;  /* 0x0000001b00097c10 */ /* 0x000fe400087fe4ff */
[----:B------:R-:W-:-:S05]  /*0fc0*/  IADD3 R6, P0, PT, R4, R6, RZ ;  /* 0x0000000604067210 */ /* 0x000fca0007f1e0ff */
[----:B------:R-:W-:Y:S01]  /*0fd0*/  IMAD.X R5, RZ, RZ, R5, P0 ;  /* 0x000000ffff057224 */ /* 0x000fe200000e0605 */
[----:B------:R-:W-:-:S04]  /*0fe0*/  ISETP.GE.U32.AND P0, PT, R6, UR6, PT ;  /* 0x0000000606007c0c */ /* 0x000fc8000bf06070 */
[----:B------:R-:W-:Y:S01]  /*0ff0*/  ISETP.GE.U32.AND.EX P0, PT, R5, UR7, PT, P0 ;  /* 0x0000000705007c0c */ /* 0x000fe2000bf06100 */
[----:B---3--:R3:W-:-:S12]  /*1000*/  STG.E desc[UR4][R8.64], R3 ;  /* 0x0000000308007986 */ /* 0x0087d8000c101904 */
[----:B------:R-:W-:Y:S05]  /*1010*/  @!P0 BRA `(.L_x_20) ;  /* 0xfffffffc00cc8947 */ /* 0x000fea000383ffff */
[----:B012---:R-:W-:Y:S05]  /*1020*/  BSYNC.RECONVERGENT B0 ;  /* 0x0000000000007941 */ /* 0x007fea0003800200 */
.L_x_19:
[----:B------:R-:W-:Y:S05]  /*1030*/  EXIT ;  /* 0x000000000000794d */ /* 0x000fea0003800000 */
.L_x_15:
[----:B------:R-:W-:Y:S01]  /*1040*/  BSSY.RECONVERGENT B1, `(.L_x_21) ;  /* 0x000003c000017945 */ /* 0x000fe20003800200 */
.L_x_30:
[C---:B------:R-:W-:Y:S01]  /*1050*/  IMAD.SHL.U32 R7, R6.reuse, 0x4, RZ ;  /* 0x0000000406077824 */ /* 0x040fe200078e00ff */
[----:B------:R-:W-:-:S04]  /*1060*/  SHF.L.U64.HI R10, R6, 0x2, R5 ;  /* 0x00000002060a7819 */ /* 0x000fc80000010205 */
[----:B-1----:R-:W-:-:S04]  /*1070*/  IADD3 R2, P0, PT, R7, UR8, RZ ;  /* 0x0000000807027c10 */ /* 0x002fc8000ff1e0ff */
[----:B------:R-:W-:-:S05]  /*1080*/  IADD3.X R3, PT, PT, R10, UR9, RZ, P0, !PT ;  /* 0x000000090a037c10 */ /* 0x000fca00087fe4ff */
[----:B------:R-:W3:Y:S01]  /*1090*/  LDG.E R2, desc[UR4][R2.64] ;  /* 0x0000000402027981 */ /* 0x000ee2000c1e1900 */
[----:B------:R-:W-:Y:S01]  /*10a0*/  BSSY.RECONVERGENT B0, `(.L_x_22) ;  /* 0x000002d000007945 */ /* 0x000fe20003800200 */
[----:B---3--:R-:W-:-:S13]  /*10b0*/  FSETP.GE.AND P0, PT, R2, RZ, PT ;  /* 0x000000ff0200720b */ /* 0x008fda0003f06000 */
[----:B------:R-:W-:Y:S05]  /*10c0*/  @!P0 BRA `(.L_x_23) ;  /* 0x0000000000548947 */ /* 0x000fea0003800000 */
[----:B------:R-:W-:Y:S01]  /*10d0*/  FMUL R0, R2, -1.4426950216293334961 ;  /* 0xbfb8aa3b02007820 */ /* 0x000fe20000400000 */
[----:B------:R-:W-:Y:S04]  /*10e0*/  BSSY.RECONVERGENT B2, `(.L_x_24) ;  /* 0x0000012000027945 */ /* 0x000fe80003800200 */
[----:B------:R-:W-:-:S13]  /*10f0*/  FSETP.GEU.AND P0, PT, R0, -126, PT ;  /* 0xc2fc00000000780b */ /* 0x000fda0003f0e000 */
[----:B------:R-:W-:-:S04]  /*1100*/  @!P0 FMUL R0, R0, 0.5 ;  /* 0x3f00000000008820 */ /* 0x000fc80000400000 */
[----:B------:R-:W1:Y:S02]  /*1110*/  MUFU.EX2 R2, R0 ;  /* 0x0000000000027308 */ /* 0x000e640000000800 */
[----:B-1----:R-:W-:-:S04]  /*1120*/  @!P0 FMUL R2, R2, R2 ;  /* 0x0000000202028220 */ /* 0x002fc80000400000 */
[----:B------:R-:W-:-:S04]  /*1130*/  FADD R9, R2, 1 ;  /* 0x3f80000002097421 */ /* 0x000fc80000000000 */
[----:B------:R-:W-:-:S05]  /*1140*/  VIADD R2, R9, 0x1800000 ;  /* 0x0180000009027836 */ /* 0x000fca0000000000 */
[----:B------:R-:W-:-:S04]  /*1150*/  LOP3.LUT R2, R2, 0x7f800000, RZ, 0xc0, !PT ;  /* 0x7f80000002027812 */ /* 0x000fc800078ec0ff */
[----:B------:R-:W-:-:S13]  /*1160*/  ISETP.GT.U32.AND P0, PT, R2, 0x1ffffff, PT ;  /* 0x01ffffff0200780c */ /* 0x000fda0003f04070 */
[----:B------:R-:W-:Y:S05]  /*1170*/  @P0 BRA `(.L_x_25) ;  /* 0x0000000000100947 */ /* 0x000fea0003800000 */
[----:B------:R-:W-:Y:S01]  /*1180*/  IMAD.MOV.U32 R0, RZ, RZ, R9 ;  /* 0x000000ffff007224 */ /* 0x000fe200078e0009 */
[----:B------:R-:W-:-:S07]  /*1190*/  MOV R8, 0x11b0 ;  /* 0x000011b000087802 */ /* 0x000fce0000000f00 */
[----:B0-2---:R-:W-:Y:S05]  /*11a0*/  CALL.REL.NOINC `($__internal_0_$__cuda_sm20_rcp_rn_f32_slowpath) ;  /* 0x00000000009c7944 */ /* 0x005fea0003c00000 */
[----:B------:R-:W-:Y:S05]  /*11b0*/  BRA `(.L_x_26) ;  /* 0x0000000000107947 */ /* 0x000fea0003800000 */
.L_x_25:
[----:B------:R-:W1:Y:S02]  /*11c0*/  MUFU.RCP R0, R9 ;  /* 0x0000000900007308 */ /* 0x000e640000001000 */
[----:B-1----:R-:W-:-:S04]  /*11d0*/  FFMA R2, R9, R0, -1 ;  /* 0xbf80000009027423 */ /* 0x002fc80000000000 */
[----:B------:R-:W-:-:S04]  /*11e0*/  FADD.FTZ R3, -R2, -RZ ;  /* 0x800000ff02037221 */ /* 0x000fc80000010100 */
[----:B------:R-:W-:-:S07]  /*11f0*/  FFMA R0, R0, R3, R0 ;  /* 0x0000000300007223 */ /* 0x000fce0000000000 */
.L_x_26:
[----:B0-2---:R-:W-:Y:S05]  /*1200*/  BSYNC.RECONVERGENT B2 ;  /* 0x0000000000027941 */ /* 0x005fea0003800200 */
.L_x_24:
[----:B------:R-:W-:Y:S05]  /*1210*/  BRA `(.L_x_27) ;  /* 0x0000000000547947 */ /* 0x000fea0003800000 */
.L_x_23:
[----:B------:R-:W-:Y:S01]  /*1220*/  FMUL R2, R2, 1.4426950216293334961 ;  /* 0x3fb8aa3b02027820 */ /* 0x000fe20000400000 */
[----:B------:R-:W-:Y:S04]  /*1230*/  BSSY.RECONVERGENT B2, `(.L_x_28) ;  /* 0x0000012000027945 */ /* 0x000fe80003800200 */
[----:B------:R-:W-:-:S13]  /*1240*/  FSETP.GEU.AND P0, PT, R2, -126, PT ;  /* 0xc2fc00000200780b */ /* 0x000fda0003f0e000 */
[----:B------:R-:W-:-:S04]  /*1250*/  @!P0 FMUL R2, R2, 0.5 ;  /* 0x3f00000002028820 */ /* 0x000fc80000400000 */
[----:B------:R-:W1:Y:S02]  /*1260*/  MUFU.EX2 R0, R2 ;  /* 0x0000000200007308 */ /* 0x000e640000000800 */
[----:B-1----:R-:W-:-:S04]  /*1270*/  @!P0 FMUL R0, R0, R0 ;  /* 0x0000000000008220 */ /* 0x002fc80000400000 */
[----:B------:R-:W-:-:S04]  /*1280*/  FADD R12, R0, 1 ;  /* 0x3f800000000c7421 */ /* 0x000fc80000000000 */
[----:B------:R-:W1:Y:S08]  /*1290*/  MUFU.RCP R3, R12 ;  /* 0x0000000c00037308 */ /* 0x000e700000001000 */
[----:B------:R-:W3:Y:S01]  /*12a0*/  FCHK P0, R0, R12 ;  /* 0x0000000c00007302 */ /* 0x000ee20000000000 */
[----:B-1----:R-:W-:-:S04]  /*12b0*/  FFMA R8, -R12, R3, 1 ;  /* 0x3f8000000c087423 */ /* 0x002fc80000000103 */
[----:B------:R-:W-:-:S04]  /*12c0*/  FFMA R3, R3, R8, R3 ;  /* 0x0000000803037223 */ /* 0x000fc80000000003 */
[----:B------:R-:W-:-:S04]  /*12d0*/  FFMA R8, R0, R3, RZ ;  /* 0x0000000300087223 */ /* 0x000fc800000000ff */
[----:B------:R-:W-:-:S04]  /*12e0*/  FFMA R9, -R12, R8, R0 ;  /* 0x000000080c097223 */ /* 0x000fc80000000100 */
[----:B------:R-:W-:Y:S01]  /*12f0*/  FFMA R3, R3, R9, R8 ;  /* 0x0000000903037223 */ /* 0x000fe20000000008 */
[----:B---3--:R-:W-:Y:S06]  /*1300*/  @!P0 BRA `(.L_x_29) ;  /* 0x0000000000108947 */ /* 0x008fec0003800000 */
[----:B------:R-:W-:Y:S01]  /*1310*/  IMAD.MOV.U32 R3, RZ, RZ, R0 ;  /* 0x000000ffff037224 */ /* 0x000fe200078e0000 */
[----:B------:R-:W-:-:S07]  /*1320*/  MOV R2, 0x1340 ;  /* 0x0000134000027802 */ /* 0x000fce0000000f00 */
[----:B0-2---:R-:W-:Y:S05]  /*1330*/  CALL.REL.NOINC `($__internal_1_$__cuda_sm3x_div_rn_noftz_f32_slowpath) ;  /* 0x00000004000c7944 */ /* 0x005fea0003c00000 */
[----:B------:R-:W-:-:S07]  /*1340*/  IMAD.MOV.U32 R3, RZ, RZ, R0 ;  /* 0x000000ffff037224 */ /* 0x000fce00078e0000 */
.L_x_29:
[----:B0-2---:R-:W-:Y:S05]  /*1350*/  BSYNC.RECONVERGENT B2 ;  /* 0x0000000000027941 */ /* 0x005fea0003800200 */
.L_x_28:
[----:B------:R-:W-:-:S07]  /*1360*/  IMAD.MOV.U32 R0, RZ, RZ, R3 ;  /* 0x000000ffff007224 */ /* 0x000fce00078e0003 */
.L_x_27:
[----:B------:R-:W-:Y:S05]  /*1370*/  BSYNC.RECONVERGENT B0 ;  /* 0x0000000000007941 */ /* 0x000fea0003800200 */
.L_x_22:
[----:B------:R-:W-:-:S04]  /*1380*/  IADD3 R2, P0, PT, R7, UR10, RZ ;  /* 0x0000000a07027c10 */ /* 0x000fc8000ff1e0ff */
[----:B------:R-:W-:Y:S02]  /*1390*/  IADD3.X R3, PT, PT, R10, UR11, RZ, P0, !PT ;  /* 0x0000000b0a037c10 */ /* 0x000fe400087fe4ff */
[----:B------:R-:W-:-:S03]  /*13a0*/  IADD3 R6, P0, PT, R4, R6, RZ ;  /* 0x0000000604067210 */ /* 0x000fc60007f1e0ff */
[----:B------:R3:W-:Y:S02]  /*13b0*/  STG.E desc[UR4][R2.64], R0 ;  /* 0x0000000002007986 */ /* 0x0007e4000c101904 */
[----:B------:R-:W-:Y:S01]  /*13c0*/  IMAD.X R5, RZ, RZ, R5, P0 ;  /* 0x000000ffff057224 */ /* 0x000fe200000e0605 */
[----:B------:R-:W-:-:S04]  /*13d0*/  ISETP.GE.U32.AND P0, PT, R6, UR12, PT ;  /* 0x0000000c06007c0c */ /* 0x000fc8000bf06070 */
[----:B------:R-:W-:-:S13]  /*13e0*/  ISETP.GE.U32.AND.EX P0, PT, R5, UR13, PT, P0 ;  /* 0x0000000d05007c0c */ /* 0x000fda000bf06100 */
[----:B---3--:R-:W-:Y:S05]  /*13f0*/  @!P0 BRA `(.L_x_30) ;  /* 0xfffffffc00148947 */ /* 0x008fea000383ffff */
[----:B------:R-:W-:Y:S05]  /*1400*/  BSYNC.RECONVERGENT B1 ;  /* 0x0000000000017941 */ /* 0x000fea0003800200 */
.L_x_21:
[----:B------:R-:W-:Y:S05]  /*1410*/  EXIT ;  /* 0x000000000000794d */ /* 0x000fea0003800000 */
        .weak           $__internal_0_$__cuda_sm20_rcp_rn_f32_slowpath
        .type           $__internal_0_$__cuda_sm20_rcp_rn_f32_slowpath,@function
        .size           $__internal_0_$__cuda_sm20_rcp_rn_f32_slowpath,($__internal_1_$__cuda_sm3x_div_rn_noftz_f32_slowpath - $__internal_0_$__cuda_sm20_rcp_rn_f32_slowpath)
$__internal_0_$__cuda_sm20_rcp_rn_f32_slowpath:
[----:B------:R-:W-:Y:S01]  /*1420*/  IMAD.SHL.U32 R2, R0, 0x2, RZ ;  /* 0x0000000200027824 */ /* 0x000fe200078e00ff */
[----:B------:R-:W-:Y:S04]  /*1430*/  BSSY.RECONVERGENT B3, `(.L_x_31) ;  /* 0x0000030000037945 */ /* 0x000fe80003800200 */
[----:B------:R-:W-:-:S04]  /*1440*/  SHF.R.U32.HI R13, RZ, 0x18, R2 ;  /* 0x00000018ff0d7819 */ /* 0x000fc80000011602 */
[----:B------:R-:W-:-:S13]  /*1450*/  ISETP.NE.U32.AND P0, PT, R13, RZ, PT ;  /* 0x000000ff0d00720c */ /* 0x000fda0003f05070 */
[----:B------:R-:W-:Y:S05]  /*1460*/  @P0 BRA `(.L_x_32) ;  /* 0x0000000000280947 */ /* 0x000fea0003800000 */
[----:B------:R-:W-:-:S05]  /*1470*/  IMAD.SHL.U32 R2, R0, 0x2, RZ ;  /* 0x0000000200027824 */ /* 0x000fca00078e00ff */
[----:B------:R-:W-:-:S13]  /*1480*/  ISETP.NE.AND P0, PT, R2, RZ, PT ;  /* 0x000000ff0200720c */ /* 0x000fda0003f05270 */
[----:B------:R-:W-:Y:S01]  /*1490*/  @P0 FFMA R11, R0, 1.84467440737095516160e+19, RZ ;  /* 0x5f800000000b0823 */ /* 0x000fe200000000ff */
[----:B------:R-:W-:Y:S08]  /*14a0*/  @!P0 MUFU.RCP R9, R0 ;  /* 0x0000000000098308 */ /* 0x000ff00000001000 */
[----:B------:R-:W0:Y:S02]  /*14b0*/  @P0 MUFU.RCP R2, R11 ;  /* 0x0000000b00020308 */ /* 0x000e240000001000 */
[----:B0-----:R-:W-:-:S04]  /*14c0*/  @P0 FFMA R12, R11, R2, -1 ;  /* 0xbf8000000b0c0423 */ /* 0x001fc80000000002 */
[----:B------:R-:W-:-:S04]  /*14d0*/  @P0 FADD.FTZ R13, -R12, -RZ ;  /* 0x800000ff0c0d0221 */ /* 0x000fc80000010100 */
[----:B------:R-:W-:-:S04]  /*14e0*/  @P0 FFMA R2, R2, R13, R2 ;  /* 0x0000000d02020223 */ /* 0x000fc80000000002 */
[----:B------:R-:W-:Y:S01]  /*14f0*/  @P0 FFMA R9, R2, 1.84467440737095516160e+19, RZ ;  /* 0x5f80000002090823 */ /* 0x000fe200000000ff */
[----:B------:R-:W-:Y:S06]  /*1500*/  BRA `(.L_x_33) ;  /* 0x0000000000887947 */ /* 0x000fec0003800000 */
.L_x_32:
[----:B------:R-:W-:-:S05]  /*1510*/  VIADD R15, R13, 0xffffff03 ;  /* 0xffffff030d0f7836 */ /* 0x000fca0000000000 */
[----:B------:R-:W-:-:S13]  /*1520*/  ISETP.GT.U32.AND P0, PT, R15, 0x1, PT ;  /* 0x000000010f00780c */ /* 0x000fda0003f04070 */
[----:B------:R-:W-:Y:S05]  /*1530*/  @P0 BRA `(.L_x_34) ;  /* 0x0000000000780947 */ /* 0x000fea0003800000 */
[----:B------:R-:W-:Y:S01]  /*1540*/  LOP3.LUT R2, R0, 0x7fffff, RZ, 0xc0, !PT ;  /* 0x007fffff00027812 */ /* 0x000fe200078ec0ff */
[----:B------:R-:W-:-:S03]  /*1550*/  IMAD.MOV.U32 R14, RZ, RZ, 0x3 ;  /* 0x00000003ff0e7424 */ /* 0x000fc600078e00ff */
[----:B------:R-:W-:Y:S02]  /*1560*/  LOP3.LUT R2, R2, 0x3f800000, RZ, 0xfc, !PT ;  /* 0x3f80000002027812 */ /* 0x000fe400078efcff */
[----:B------:R-:W-:Y:S02]  /*1570*/  SHF.L.U32 R14, R14, R15, RZ ;  /* 0x0000000f0e0e7219 */ /* 0x000fe400000006ff */
[----:B------:R-:W0:Y:S02]  /*1580*/  MUFU.RCP R9, R2 ;  /* 0x0000000200097308 */ /* 0x000e240000001000 */
[----:B0-----:R-:W-:-:S04]  /*1590*/  FFMA R11, R2, R9, -1 ;  /* 0xbf800000020b7423 */ /* 0x001fc80000000009 */
[----:B------:R-:W-:-:S04]  /*15a0*/  FADD.FTZ R12, -R11, -RZ ;  /* 0x800000ff0b0c7221 */ /* 0x000fc80000010100 */
[CCC-:B------:R-:W-:Y:S01]  /*15b0*/  FFMA.RM R11, R9.reuse, R12.reuse, R9.reuse ;  /* 0x0000000c090b7223 */ /* 0x1c0fe20000004009 */
[----:B------:R-:W-:-:S04]  /*15c0*/  FFMA.RP R12, R9, R12, R9 ;  /* 0x0000000c090c7223 */ /* 0x000fc80000008009 */
[C---:B------:R-:W-:Y:S02]  /*15d0*/  LOP3.LUT R9, R11.reuse, 0x7fffff, RZ, 0xc0, !PT ;  /* 0x007fffff0b097812 */ /* 0x040fe400078ec0ff */
[----:B------:R-:W-:Y:S02]  /*15e0*/  FSETP.NEU.FTZ.AND P0, PT, R11, R12, PT ;  /* 0x0000000c0b00720b */ /* 0x000fe40003f1d000 */
[----:B------:R-:W-:Y:S02]  /*15f0*/  LOP3.LUT R9, R9, 0x800000, RZ, 0xfc, !PT ;  /* 0x0080000009097812 */ /* 0x000fe400078efcff */
[----:B------:R-:W-:Y:S02]  /*1600*/  SEL R11, RZ, 0xffffffff, !P0 ;  /* 0xffffffffff0b7807 */ /* 0x000fe40004000000 */
[----:B------:R-:W-:-:S03]  /*1610*/  LOP3.LUT R14, R14, R9, RZ, 0xc0, !PT ;  /* 0x000000090e0e7212 */ /* 0x000fc600078ec0ff */
[----:B------:R-:W-:Y:S01]  /*1620*/  IMAD.MOV R2, RZ, RZ, -R11 ;  /* 0x000000ffff027224 */ /* 0x000fe200078e0a0b */
[----:B------:R-:W-:-:S04]  /*1630*/  SHF.R.U32.HI R14, RZ, R15, R14 ;  /* 0x0000000fff0e7219 */ /* 0x000fc8000001160e */
[----:B------:R-:W-:Y:S02]  /*1640*/  LOP3.LUT P1, RZ, R2, R15, R9, 0xf8, !PT ;  /* 0x0000000f02ff7212 */ /* 0x000fe4000782f809 */
[C---:B------:R-:W-:Y:S02]  /*1650*/  LOP3.LUT P0, RZ, R14.reuse, 0x1, RZ, 0xc0, !PT ;  /* 0x000000010eff7812 */ /* 0x040fe4000780c0ff */
[----:B------:R-:W-:-:S04]  /*1660*/  LOP3.LUT P2, RZ, R14, 0x2, RZ, 0xc0, !PT ;  /* 0x000000020eff7812 */ /* 0x000fc8000784c0ff */
[----:B------:R-:W-:Y:S02]  /*1670*/  PLOP3.LUT P0, PT, P0, P1, P2, 0xe0, 0x0 ;  /* 0x000000000000781c */ /* 0x000fe40000703c20 */
[----:B------:R-:W-:Y:S02]  /*1680*/  LOP3.LUT P1, RZ, R0, 0x7fffff, RZ, 0xc0, !PT ;  /* 0x007fffff00ff7812 */ /* 0x000fe4000782c0ff */
[----:B------:R-:W-:-:S05]  /*1690*/  SEL R2, RZ, 0x1, !P0 ;  /* 0x00000001ff027807 */ /* 0x000fca0004000000 */
[----:B------:R-:W-:-:S05]  /*16a0*/  IMAD.MOV R2, RZ, RZ, -R2 ;  /* 0x000000ffff027224 */ /* 0x000fca00078e0a02 */
[----:B------:R-:W-:Y:S01]  /*16b0*/  ISETP.GE.AND P0, PT, R2, RZ, PT ;  /* 0x000000ff0200720c */ /* 0x000fe20003f06270 */
[----:B------:R-:W-:-:S05]  /*16c0*/  VIADD R2, R13, 0xffffff04 ;  /* 0xffffff040d027836 */ /* 0x000fca0000000000 */
[----:B------:R-:W-:-:S07]  /*16d0*/  SHF.R.U32.HI R9, RZ, R2, R9 ;  /* 0x00000002ff097219 */ /* 0x000fce0000011609 */
[----:B------:R-:W-:-:S04]  /*16e0*/  @!P0 VIADD R9, R9, 0x1 ;  /* 0x0000000109098836 */ /* 0x000fc80000000000 */
[----:B------:R-:W-:-:S05]  /*16f0*/  @!P1 IMAD.SHL.U32 R9, R9, 0x2, RZ ;  /* 0x0000000209099824 */ /* 0x000fca00078e00ff */
[----:B------:R-:W-:Y:S01]  /*1700*/  LOP3.LUT R9, R9, 0x80000000, R0, 0xf8, !PT ;  /* 0x8000000009097812 */ /* 0x000fe200078ef800 */
[----:B------:R-:W-:Y:S06]  /*1710*/  BRA `(.L_x_33) ;  /* 0x0000000000047947 */ /* 0x000fec0003800000 */
.L_x_34:
[----:B------:R0:W1:Y:S02]  /*1720*/  MUFU.RCP R9, R0 ;  /* 0x0000000000097308 */ /* 0x0000640000001000 */
.L_x_33:
[----:B------:R-:W-:Y:S05]  /*1730*/  BSYNC.RECONVERGENT B3 ;  /* 0x0000000000037941 */ /* 0x000fea0003800200 */
.L_x_31:
[----:B01----:R-:W-:Y:S02]  /*1740*/  IMAD.MOV.U32 R0, RZ, RZ, R9 ;  /* 0x000000ffff007224 */ /* 0x003fe400078e0009 */
[----:B------:R-:W-:-:S04]  /*1750*/  IMAD.MOV.U32 R9, RZ, RZ, 0x0 ;  /* 0x00000000ff097424 */ /* 0x000fc800078e00ff */
[----:B------:R-:W-:Y:S05]  /*1760*/  RET.REL.NODEC R8 `(_Z22map_unary_grad_inplacePfS_mif) ;  /* 0xffffffe808247950 */ /* 0x000fea0003c3ffff */
        .weak           $__internal_1_$__cuda_sm3x_div_rn_noftz_f32_slowpath
        .type           $__internal_1_$__cuda_sm3x_div_rn_noftz_f32_slowpath,@function
        .size           $__internal_1_$__cuda_sm3x_div_rn_noftz_f32_slowpath,(.L_x_113 - $__internal_1_$__cuda_sm3x_div_rn_noftz_f32_slowpath)
$__internal_1_$__cuda_sm3x_div_rn_noftz_f32_slowpath:
[----:B------:R-:W-:Y:S01]  /*1770*/  SHF.R.U32.HI R9, RZ, 0x17, R12 ;  /* 0x00000017ff097819 */ /* 0x000fe2000001160c */
[----:B------:R-:W-:Y:S01]  /*1780*/  BSSY.RECONVERGENT B3, `(.L_x_35) ;  /* 0x0000063000037945 */ /* 0x000fe20003800200 */
[----:B------:R-:W-:Y:S02]  /*1790*/  SHF.R.U32.HI R0, RZ, 0x17, R3 ;  /* 0x00000017ff007819 */ /* 0x000fe40000011603 */
[----:B------:R-:W-:Y:S02]  /*17a0*/  LOP3.LUT R9, R9, 0xff, RZ, 0xc0, !PT ;  /* 0x000000ff09097812 */ /* 0x000fe400078ec0ff */
[----:B------:R-:W-:-:S03]  /*17b0*/  LOP3.LUT R14, R0, 0xff, RZ, 0xc0, !PT ;  /* 0x000000ff000e7812 */ /* 0x000fc600078ec0ff */
[----:B------:R-:W-:Y:S02]  /*17c0*/  VIADD R13, R9, 0xffffffff ;  /* 0xffffffff090d7836 */ /* 0x000fe40000000000 */
[----:B------:R-:W-:-:S03]  /*17d0*/  VIADD R11, R14, 0xffffffff ;  /* 0xffffffff0e0b7836 */ /* 0x000fc60000000000 */
[----:B------:R-:W-:-:S04]  /*17e0*/  ISETP.GT.U32.AND P0, PT, R13, 0xfd, PT ;  /* 0x000000fd0d00780c */ /* 0x000fc80003f04070 */
[----:B------:R-:W-:-:S13]  /*17f0*/  ISETP.GT.U32.OR P0, PT, R11, 0xfd, P0 ;  /* 0x000000fd0b00780c */ /* 0x000fda0000704470 */
[----:B------:R-:W-:Y:S01]  /*1800*/  @!P0 IMAD.MOV.U32 R8, RZ, RZ, RZ ;  /* 0x000000ffff088224 */ /* 0x000fe200078e00ff */
[----:B------:R-:W-:Y:S06]  /*1810*/  @!P0 BRA `(.L_x_36) ;  /* 0x0000000000608947 */ /* 0x000fec0003800000 */
[----:B------:R-:W-:Y:S01]  /*1820*/  FSETP.GTU.FTZ.AND P0, PT, |R3|, +INF , PT ;  /* 0x7f8000000300780b */ /* 0x000fe20003f1c200 */
[----:B------:R-:W-:Y:S01]  /*1830*/  IMAD.MOV.U32 R0, RZ, RZ, R12 ;  /* 0x000000ffff007224 */ /* 0x000fe200078e000c */
[----:B------:R-:W-:-:S04]  /*1840*/  FSETP.GTU.FTZ.AND P1, PT, |R12|, +INF , PT ;  /* 0x7f8000000c00780b */ /* 0x000fc80003f3c200 */
[----:B------:R-:W-:-:S13]  /*1850*/  PLOP3.LUT P0, PT, P0, P1, PT, 0xf8, 0x8f ;  /* 0x00000000008f781c */ /* 0x000fda0000703f70 */
[----:B------:R-:W-:Y:S05]  /*1860*/  @P0 BRA `(.L_x_37) ;  /* 0x00000004004c0947 */ /* 0x000fea0003800000 */
[----:B------:R-:W-:-:S13]  /*1870*/  LOP3.LUT P0, RZ, R12, 0x7fffffff, R3, 0xc8, !PT ;  /* 0x7fffffff0cff7812 */ /* 0x000fda000780c803 */
[----:B------:R-:W-:Y:S05]  /*1880*/  @!P0 BRA `(.L_x_38) ;  /* 0x00000004003c8947 */ /* 0x000fea0003800000 */
[C---:B------:R-:W-:Y:S02]  /*1890*/  FSETP.NEU.FTZ.AND P2, PT, |R3|.reuse, +INF , PT ;  /* 0x7f8000000300780b */ /* 0x040fe40003f5d200 */
[----:B------:R-:W-:Y:S02]  /*18a0*/  FSETP.NEU.FTZ.AND P1, PT, |R0|, +INF , PT ;  /* 0x7f8000000000780b */ /* 0x000fe40003f3d200 */
[----:B------:R-:W-:-:S11]  /*18b0*/  FSETP.NEU.FTZ.AND P0, PT, |R3|, +INF , PT ;  /* 0x7f8000000300780b */ /* 0x000fd60003f1d200 */
[----:B------:R-:W-:Y:S05]  /*18c0*/  @!P1 BRA !P2, `(.L_x_38) ;  /* 0x00000004002c9947 */ /* 0x000fea0005000000 */
[----:B------:R-:W-:-:S04]  /*18d0*/  LOP3.LUT P2, RZ, R3, 0x7fffffff, RZ, 0xc0, !PT ;  /* 0x7fffffff03ff7812 */ /* 0x000fc8000784c0ff */
[----:B------:R-:W-:-:S13]  /*18e0*/  PLOP3.LUT P1, PT, P1, P2, PT, 0x2f, 0xf2 ;  /* 0x0000000000f2781c */ /* 0x000fda0000f24577 */
[----:B------:R-:W-:Y:S05]  /*18f0*/  @P1 BRA `(.L_x_39) ;  /* 0x0000000400181947 */ /* 0x000fea0003800000 */
[----:B------:R-:W-:-:S04]  /*1900*/  LOP3.LUT P1, RZ, R12, 0x7fffffff, RZ, 0xc0, !PT ;  /* 0x7fffffff0cff7812 */ /* 0x000fc8000782c0ff */
[----:B------:R-:W-:-:S13]  /*1910*/  PLOP3.LUT P0, PT, P0, P1, PT, 0x2f, 0xf2 ;  /* 0x0000000000f2781c */ /* 0x000fda0000702577 */
[----:B------:R-:W-:Y:S05]  /*1920*/  @P0 BRA `(.L_x_40) ;  /* 0x0000000400000947 */ /* 0x000fea0003800000 */
[----:B------:R-:W-:Y:S02]  /*1930*/  ISETP.GE.AND P0, PT, R11, RZ, PT ;  /* 0x000000ff0b00720c */ /* 0x000fe40003f06270 */
[----:B------:R-:W-:-:S11]  /*1940*/  ISETP.GE.AND P1, PT, R13, RZ, PT ;  /* 0x000000ff0d00720c */ /* 0x000fd60003f26270 */
[----:B------:R-:W-:Y:S02]  /*1950*/  @P0 IMAD.MOV.U32 R8, RZ, RZ, RZ ;  /* 0x000000ffff080224 */ /* 0x000fe400078e00ff */
[----:B------:R-:W-:Y:S01]  /*1960*/  @!P0 FFMA R3, R3, 1.84467440737095516160e+19, RZ ;  /* 0x5f80000003038823 */ /* 0x000fe200000000ff */
[----:B------:R-:W-:Y:S02]  /*1970*/  @!P0 IMAD.MOV.U32 R8, RZ, RZ, -0x40 ;  /* 0xffffffc0ff088424 */ /* 0x000fe400078e00ff */
[----:B------:R-:W-:Y:S02]  /*1980*/  @!P1 FFMA R12, R0, 1.84467440737095516160e+19, RZ ;  /* 0x5f800000000c9823 */ /* 0x000fe400000000ff */
[----:B------:R-:W-:-:S07]  /*1990*/  @!P1 VIADD R8, R8, 0x40 ;  /* 0x0000004008089836 */ /* 0x000fce0000000000 */
.L_x_36:
[----:B------:R-:W-:Y:S01]  /*19a0*/  LEA R11, R9, 0xc0800000, 0x17 ;  /* 0xc0800000090b7811 */ /* 0x000fe200078eb8ff */
[----:B------:R-:W-:Y:S04]  /*19b0*/  BSSY.RECONVERGENT B4, `(.L_x_41) ;  /* 0x0000036000047945 */ /* 0x000fe80003800200 */
[----:B------:R-:W-:Y:S02]  /*19c0*/  IMAD.IADD R11, R12, 0x1, -R11 ;  /* 0x000000010c0b7824 */ /* 0x000fe400078e0a0b */
[----:B------:R-:W-:Y:S02]  /*19d0*/  VIADD R12, R14, 0xffffff81 ;  /* 0xffffff810e0c7836 */ /* 0x000fe40000000000 */
[----:B------:R-:W0:Y:S01]  /*19e0*/  MUFU.RCP R13, R11 ;  /* 0x0000000b000d7308 */ /* 0x000e220000001000 */
[----:B------:R-:W-:Y:S01]  /*19f0*/  FADD.FTZ R15, -R11, -RZ ;  /* 0x800000ff0b0f7221 */ /* 0x000fe20000010100 */
[C---:B------:R-:W-:Y:S01]  /*1a00*/  IMAD R0, R12.reuse, -0x800000, R3 ;  /* 0xff8000000c007824 */ /* 0x040fe200078e0203 */
[----:B------:R-:W-:-:S05]  /*1a10*/  IADD3 R9, PT, PT, R12, 0x7f, -R9 ;  /* 0x0000007f0c097810 */ /* 0x000fca0007ffe809 */
[----:B------:R-:W-:Y:S02]  /*1a20*/  IMAD.IADD R9, R9, 0x1, R8 ;  /* 0x0000000109097824 */ /* 0x000fe400078e0208 */
[----:B0-----:R-:W-:-:S04]  /*1a30*/  FFMA R14, R13, R15, 1 ;  /* 0x3f8000000d0e7423 */ /* 0x001fc8000000000f */
[----:B------:R-:W-:-:S04]  /*1a40*/  FFMA R16, R13, R14, R13 ;  /* 0x0000000e0d107223 */ /* 0x000fc8000000000d */
[----:B------:R-:W-:-:S04]  /*1a50*/  FFMA R3, R0, R16, RZ ;  /* 0x0000001000037223 */ /* 0x000fc800000000ff */
[----:B------:R-:W-:-:S04]  /*1a60*/  FFMA R14, R15, R3, R0 ;  /* 0x000000030f0e7223 */ /* 0x000fc80000000000 */
[----:B------:R-:W-:-:S04]  /*1a70*/  FFMA R13, R16, R14, R3 ;  /* 0x0000000e100d7223 */ /* 0x000fc80000000003 */
[----:B------:R-:W-:-:S04]  /*1a80*/  FFMA R14, R15, R13, R0 ;  /* 0x0000000d0f0e7223 */ /* 0x000fc80000000000 */
[----:B------:R-:W-:-:S05]  /*1a90*/  FFMA R0, R16, R14, R13 ;  /* 0x0000000e10007223 */ /* 0x000fca000000000d */
[----:B------:R-:W-:-:S04]  /*1aa0*/  SHF.R.U32.HI R3, RZ, 0x17, R0 ;  /* 0x00000017ff037819 */ /* 0x000fc80000011600 */
[----:B------:R-:W-:-:S05]  /*1ab0*/  LOP3.LUT R3, R3, 0xff, RZ, 0xc0, !PT ;  /* 0x000000ff03037812 */ /* 0x000fca00078ec0ff */
[----:B------:R-:W-:-:S04]  /*1ac0*/  IMAD.IADD R11, R3, 0x1, R9 ;  /* 0x00000001030b7824 */ /* 0x000fc800078e0209 */
[----:B------:R-:W-:-:S05]  /*1ad0*/  VIADD R3, R11, 0xffffffff ;  /* 0xffffffff0b037836 */ /* 0x000fca0000000000 */
[----:B------:R-:W-:-:S13]  /*1ae0*/  ISETP.GE.U32.AND P0, PT, R3, 0xfe, PT ;  /* 0x000000fe0300780c */ /* 0x000fda0003f06070 */
[----:B------:R-:W-:Y:S05]  /*1af0*/  @!P0 BRA `(.L_x_42) ;  /* 0x0000000000808947 */ /* 0x000fea0003800000 */
[----:B------:R-:W-:-:S13]  /*1b00*/  ISETP.GT.AND P0, PT, R11, 0xfe, PT ;  /* 0x000000fe0b00780c */ /* 0x000fda0003f04270 */
[----:B------:R-:W-:Y:S05]  /*1b10*/  @P0 BRA `(.L_x_43) ;  /* 0x00000000006c0947 */ /* 0x000fea0003800000 */
[----:B------:R-:W-:-:S13]  /*1b20*/  ISETP.GE.AND P0, PT, R11, 0x1, PT ;  /* 0x000000010b00780c */ /* 0x000fda0003f06270 */
[----:B------:R-:W-:Y:S05]  /*1b30*/  @P0 BRA `(.L_x_44) ;  /* 0x0000000000740947 */ /* 0x000fea0003800000 */
[----:B------:R-:W-:Y:S02]  /*1b40*/  ISETP.GE.AND P0, PT, R11, -0x18, PT ;  /* 0xffffffe80b00780c */ /* 0x000fe40003f06270 */
[----:B------:R-:W-:-:S11]  /*1b50*/  LOP3.LUT R0, R0, 0x80000000, RZ, 0xc0, !PT ;  /* 0x8000000000007812 */ /* 0x000fd600078ec0ff */
[----:B------:R-:W-:Y:S05]  /*1b60*/  @!P0 BRA `(.L_x_44) ;  /* 0x0000000000688947 */ /* 0x000fea0003800000 */
[CCC-:B------:R-:W-:Y:S01]  /*1b70*/  FFMA.RZ R3, R16.reuse, R14.reuse, R13.reuse ;  /* 0x0000000e10037223 */ /* 0x1c0fe2000000c00d */
[C---:B------:R-:W-:Y:S02]  /*1b80*/  VIADD R12, R11.reuse, 0x20 ;  /* 0x000000200b0c7836 */ /* 0x040fe40000000000 */
[CCC-:B------:R-:W-:Y:S01]  /*1b90*/  FFMA.RM R8, R16.reuse, R14.reuse, R13.reuse ;  /* 0x0000000e10087223 */ /* 0x1c0fe2000000400d */
[----:B------:R-:W-:Y:S02]  /*1ba0*/  ISETP.NE.AND P2, PT, R11, RZ, PT ;  /* 0x000000ff0b00720c */ /* 0x000fe40003f45270 */
[----:B------:R-:W-:Y:S01]  /*1bb0*/  LOP3.LUT R9, R3, 0x7fffff, RZ, 0xc0, !PT ;  /* 0x007fffff03097812 */ /* 0x000fe200078ec0ff */
[----:B------:R-:W-:Y:S01]  /*1bc0*/  FFMA.RP R3, R16, R14, R13 ;  /* 0x0000000e10037223 */ /* 0x000fe2000000800d */
[----:B------:R-:W-:Y:S01]  /*1bd0*/  ISETP.NE.AND P1, PT, R11, RZ, PT ;  /* 0x000000ff0b00720c */ /* 0x000fe20003f25270 */
[----:B------:R-:W-:Y:S01]  /*1be0*/  IMAD.MOV R11, RZ, RZ, -R11 ;  /* 0x000000ffff0b7224 */ /* 0x000fe200078e0a0b */
[----:B------:R-:W-:-:S02]  /*1bf0*/  LOP3.LUT R9, R9, 0x800000, RZ, 0xfc, !PT ;  /* 0x0080000009097812 */ /* 0x000fc400078efcff */
[----:B------:R-:W-:Y:S02]  /*1c00*/  FSETP.NEU.FTZ.AND P0, PT, R3, R8, PT ;  /* 0x000000080300720b */ /* 0x000fe40003f1d000 */
[----:B------:R-:W-:Y:S02]  /*1c10*/  SHF.L.U32 R12, R9, R12, RZ ;  /* 0x0000000c090c7219 */ /* 0x000fe400000006ff */
[----:B------:R-:W-:Y:S02]  /*1c20*/  SEL R8, R11, RZ, P2 ;  /* 0x000000ff0b087207 */ /* 0x000fe40001000000 */
[----:B------:R-:W-:Y:S02]  /*1c30*/  ISETP.NE.AND P1, PT, R12, RZ, P1 ;  /* 0x000000ff0c00720c */ /* 0x000fe40000f25270 */
[----:B------:R-:W-:Y:S02]  /*1c40*/  SHF.R.U32.HI R8, RZ, R8, R9 ;  /* 0x00000008ff087219 */ /* 0x000fe40000011609 */
[----:B------:R-:W-:-:S02]  /*1c50*/  PLOP3.LUT P0, PT, P0, P1, PT, 0xf8, 0x8f ;  /* 0x00000000008f781c */ /* 0x000fc40000703f70 */
[----:B------:R-:W-:Y:S02]  /*1c60*/  SHF.R.U32.HI R12, RZ, 0x1, R8 ;  /* 0x00000001ff0c7819 */ /* 0x000fe40000011608 */
[----:B------:R-:W-:-:S04]  /*1c70*/  SEL R3, RZ, 0x1, !P0 ;  /* 0x00000001ff037807 */ /* 0x000fc80004000000 */
[----:B------:R-:W-:-:S04]  /*1c80*/  LOP3.LUT R3, R3, 0x1, R12, 0xf8, !PT ;  /* 0x0000000103037812 */ /* 0x000fc800078ef80c */
[----:B------:R-:W-:-:S05]  /*1c90*/  LOP3.LUT R3, R3, R8, RZ, 0xc0, !PT ;  /* 0x0000000803037212 */ /* 0x000fca00078ec0ff */
[----:B------:R-:W-:-:S05]  /*1ca0*/  IMAD.IADD R3, R12, 0x1, R3 ;  /* 0x000000010c037824 */ /* 0x000fca00078e0203 */
[----:B------:R-:W-:Y:S01]  /*1cb0*/  LOP3.LUT R0, R3, R0, RZ, 0xfc, !PT ;  /* 0x0000000003007212 */ /* 0x000fe200078efcff */
[----:B------:R-:W-:Y:S06]  /*1cc0*/  BRA `(.L_x_44) ;  /* 0x0000000000107947 */ /* 0x000fec0003800000 */
.L_x_43:
[----:B------:R-:W-:-:S04]  /*1cd0*/  LOP3.LUT R0, R0, 0x80000000, RZ, 0xc0, !PT ;  /* 0x8000000000007812 */ /* 0x000fc800078ec0ff */
[----:B------:R-:W-:Y:S01]  /*1ce0*/  LOP3.LUT R0, R0, 0x7f800000, RZ, 0xfc, !PT ;  /* 0x7f80000000007812 */ /* 0x000fe200078efcff */
[----:B------:R-:W-:Y:S06]  /*1cf0*/  BRA `(.L_x_44) ;  /* 0x0000000000047947 */ /* 0x000fec0003800000 */
.L_x_42:
[----:B------:R-:W-:-:S07]  /*1d00*/  IMAD R0, R9, 0x800000, R0 ;  /* 0x0080000009007824 */ /* 0x000fce00078e0200 */
.L_x_44:
[----:B------:R-:W-:Y:S05]  /*1d10*/  BSYNC.RECONVERGENT B4 ;  /* 0x0000000000047941 */ /* 0x000fea0003800200 */
.L_x_41:
[----:B------:R-:W-:Y:S05]  /*1d20*/  BRA `(.L_x_45) ;  /* 0x0000000000207947 */ /* 0x000fea0003800000 */
.L_x_40:
[----:B------:R-:W-:-:S04]  /*1d30*/  LOP3.LUT R0, R12, 0x80000000, R3, 0x48, !PT ;  /* 0x800000000c007812 */ /* 0x000fc800078e4803 */
[----:B------:R-:W-:Y:S01]  /*1d40*/  LOP3.LUT R0, R0, 0x7f800000, RZ, 0xfc, !PT ;  /* 0x7f80000000007812 */ /* 0x000fe200078efcff */
[----:B------:R-:W-:Y:S06]  /*1d50*/  BRA `(.L_x_45) ;  /* 0x0000000000147947 */ /* 0x000fec0003800000 */
.L_x_39:
[----:B------:R-:W-:Y:S01]  /*1d60*/  LOP3.LUT R0, R12, 0x80000000, R3, 0x48, !PT ;  /* 0x800000000c007812 */ /* 0x000fe200078e4803 */
[----:B------:R-:W-:Y:S06]  /*1d70*/  BRA `(.L_x_45) ;  /* 0x00000000000c7947 */ /* 0x000fec0003800000 */
.L_x_38:
[----:B------:R-:W0:Y:S01]  /*1d80*/  MUFU.RSQ R0, -QNAN ;  /* 0xffc0000000007908 */ /* 0x000e220000001400 */
[----:B------:R-:W-:Y:S05]  /*1d90*/  BRA `(.L_x_45) ;  /* 0x0000000000047947 */ /* 0x000fea0003800000 */
.L_x_37:
[----:B------:R-:W-:-:S07]  /*1da0*/  FADD.FTZ R0, R3, R0 ;  /* 0x0000000003007221 */ /* 0x000fce0000010000 */
.L_x_45:
[----:B------:R-:W-:Y:S05]  /*1db0*/  BSYNC.RECONVERGENT B3 ;  /* 0x0000000000037941 */ /* 0x000fea0003800200 */
.L_x_35:
[----:B------:R-:W-:-:S04]  /*1dc0*/  IMAD.MOV.U32 R3, RZ, RZ, 0x0 ;  /* 0x00000000ff037424 */ /* 0x000fc800078e00ff */
[----:B0-----:R-:W-:Y:S05]  /*1dd0*/  RET.REL.NODEC R2 `(_Z22map_unary_grad_inplacePfS_mif) ;  /* 0xffffffe002887950 */ /* 0x001fea0003c3ffff */
.L_x_46:
[----:B------:R-:W-:-:S00]  /*1de0*/  BRA `(.L_x_46) ;  /* 0xfffffffc00fc7947 */ /* 0x000fc0000383ffff */
[----:B------:R-:W-:-:S00]  /*1df0*/  NOP ;  /* 0x0000000000007918 */ /* 0x000fc00000000000 */
        /* <DEDUP_REMOVED lines=8> */
.L_x_113:


//--------------------- .text._Z17map_unary_inplacePfS_mif --------------------------
	.section	.text._Z17map_unary_inplacePfS_mif,"ax",@progbits
	.align	128
        .global         _Z17map_unary_inplacePfS_mif
        .type           _Z17map_unary_inplacePfS_mif,@function
        .size           _Z17map_unary_inplacePfS_mif,(.L_x_115 - _Z17map_unary_inplacePfS_mif)
        .other          _Z17map_unary_inplacePfS_mif,@"STO_CUDA_ENTRY STV_DEFAULT"
_Z17map_unary_inplacePfS_mif:
.text._Z17map_unary_inplacePfS_mif:
        /* <DEDUP_REMOVED lines=18> */
[----:B------:R-:W0:Y:S04]  /*0120*/  LDCU UR12, c[0x0][0x39c] ;  /* 0x00007380ff0c77ac */ /* 0x000e280008000800 */
[----:B------:R-:W-:Y:S01]  /*0130*/  IMAD.SHL.U32 R0, R0, 0x4, RZ ;  /* 0x0000000400007824 */ /* 0x000fe200078e00ff */
[----:B------:R-:W1:Y:S03]  /*0140*/  LDCU.64 UR14, c[0x0][0x390] ;  /* 0x00007200ff0e77ac */ /* 0x000e660008000a00 */
[----:B------:R-:W2:Y:S01]  /*0150*/  LDC R2, c[0x2][R0] ;  /* 0x0080000000027b82 */ /* 0x000ea20000000800 */
[----:B------:R-:W3:Y:S01]  /*0160*/  LDCU.64 UR8, c[0x0][0x380] ;  /* 0x00007000ff0877ac */ /* 0x000ee20008000a00 */
[----:B------:R-:W4:Y:S01]  /*0170*/  LDCU.64 UR10, c[0x0][0x388] ;  /* 0x00007100ff0a77ac */ /* 0x000f220008000a00 */
[----:B------:R-:W0:Y:S01]  /*0180*/  LDCU.128 UR16, c[0x0][0x380] ;  /* 0x00007000ff1077ac */ /* 0x000e220008000c00 */
[----:B------:R-:W0:Y:S01]  /*0190*/  LDCU.128 UR20, c[0x0][0x380] ;  /* 0x00007000ff1477ac */ /* 0x000e220008000c00 */
[----:B--2---:R-:W-:-:S04]  /*01a0*/  SHF.R.S32.HI R3, RZ, 0x1f, R2 ;  /* 0x0000001fff037819 */ /* 0x004fc80000011402 */
.L_x_103:
[----:B01-34-:R-:W-:Y:S05]  /*01b0*/  BRX R2 -0x1c0                                                           (*"BRANCH_TARGETS .L_x_104,.L_x_105,.L_x_106,.L_x_63"*) ;  /* 0xfffffffc02907949 */ /* 0x01bfea000383ffff */
.L_x_106:
[----:B------:R-:W-:Y:S01]  /*01c0*/  BSSY.RECONVERGENT B0, `(.L_x_48) ;  /* 0x0000023000007945 */ /* 0x000fe20003800200 */
.L_x_52:
        /* <DEDUP_REMOVED lines=18> */
[----:B------:R-:W-:Y:S05]  /*02f0*/  CALL.REL.NOINC `($__internal_2_$__cuda_sm20_rcp_rn_f32_slowpath) ;  /* 0x0000001000487944 */ /* 0x000fea0003c00000 */
[----:B------:R-:W-:Y:S05]  /*0300*/  BRA `(.L_x_51) ;  /* 0x0000000000107947 */ /* 0x000fea0003800000 */
.L_x_50:
[----:B------:R-:W0:Y:S02]  /*0310*/  MUFU.RCP R0, R11 ;  /* 0x0000000b00007308 */ /* 0x000e240000001000 */
[----:B0-----:R-:W-:-:S04]  /*0320*/  FFMA R2, R11, R0, -1 ;  /* 0xbf8000000b027423 */ /* 0x001fc80000000000 */
[----:B------:R-:W-:-:S04]  /*0330*/  FADD.FTZ R9, -R2, -RZ ;  /* 0x800000ff02097221 */ /* 0x000fc80000010100 */
[----:B------:R-:W-:-:S07]  /*0340*/  FFMA R0, R0, R9, R0 ;  /* 0x0000000900007223 */ /* 0x000fce0000000000 */
.L_x_51:
[----:B------:R-:W-:Y:S05]  /*0350*/  BSYNC.RECONVERGENT B1 ;  /* 0x0000000000017941 */ /* 0x000fea0003800200 */
.L_x_49:
        /* <DEDUP_REMOVED lines=10> */
.L_x_48:
[----:B------:R-:W-:Y:S05]  /*0400*/  EXIT ;  /* 0x000000000000794d */ /* 0x000fea0003800000 */
.L_x_104:
[----:B------:R-:W-:Y:S01]  /*0410*/  BSSY.RECONVERGENT B0, `(.L_x_53) ;  /* 0x000000f000007945 */ /* 0x000fe20003800200 */
.L_x_54:
        /* <DEDUP_REMOVED lines=11> */
[----:B--2---:R-:W-:-:S05]  /*04d0*/  FMNMX R7, RZ, R2, !PT ;  /* 0x00000002ff077209 */ /* 0x004fca0007800000 */
[----:B------:R0:W-:Y:S06]  /*04e0*/  STG.E desc[UR4][R8.64], R7 ;  /* 0x0000000708007986 */ /* 0x0001ec000c101904 */
[----:B------:R-:W-:Y:S05]  /*04f0*/  @!P0 BRA `(.L_x_54) ;  /* 0xfffffffc00c88947 */ /* 0x000fea000383ffff */
[----:B------:R-:W-:Y:S05]  /*0500*/  BSYNC.RECONVERGENT B0 ;  /* 0x0000000000007941 */ /* 0x000fea0003800200 */
.L_x_53:
[----:B------:R-:W-:Y:S05]  /*0510*/  EXIT ;  /* 0x000000000000794d */ /* 0x000fea0003800000 */
.L_x_105:
[----:B------:R-:W-:Y:S01]  /*0520*/  BSSY.RECONVERGENT B0, `(.L_x_55) ;  /* 0x0000010000007945 */ /* 0x000fe20003800200 */
.L_x_56:
[C---:B------:R-:W-:Y:S01]  /*0530*/  IMAD.SHL.U32 R8, R6.reuse, 0x4, RZ ;  /* 0x0000000406087824 */ /* 0x040fe200078e00ff */
[----:B------:R-:W-:-:S04]  /*0540*/  SHF.L.U64.HI R0, R6, 0x2, R5 ;  /* 0x0000000206007819 */ /* 0x000fc80000010205 */
[----:B------:R-:W-:-:S04]  /*0550*/  IADD3 R2, P0, PT, R8, UR20, RZ ;  /* 0x0000001408027c10 */ /* 0x000fc8000ff1e0ff */
[----:B------:R-:W-:-:S05]  /*0560*/  IADD3.X R3, PT, PT, R0, UR21, RZ, P0, !PT ;  /* 0x0000001500037c10 */ /* 0x000fca00087fe4ff */
[----:B------:R-:W2:Y:S01]  /*0570*/  LDG.E R7, desc[UR4][R2.64] ;  /* 0x0000000402077981 */ /* 0x000ea2000c1e1900 */
[----:B------:R-:W-:-:S04]  /*0580*/  IADD3 R8, P1, PT, R8, UR22, RZ ;  /* 0x0000001608087c10 */ /* 0x000fc8000ff3e0ff */
[----:B------:R-:W-:Y:S02]  /*0590*/  IADD3.X R9, PT, PT, R0, UR23, RZ, P1, !PT ;  /* 0x0000001700097c10 */ /* 0x000fe40008ffe4ff */
[----:B--2---:R-:W-:-:S13]  /*05a0*/  FSETP.GT.AND P0, PT, R7, RZ, PT ;  /* 0x000000ff0700720b */ /* 0x004fda0003f04000 */
[----:B------:R-:W-:Y:S01]  /*05b0*/  @!P0 FMUL R7, R7, UR12 ;  /* 0x0000000c07078c20 */ /* 0x000fe20008400000 */
[----:B------:R-:W-:-:S04]  /*05c0*/  IADD3 R6, P0, PT, R4, R6, RZ ;  /* 0x0000000604067210 */ /* 0x000fc80007f1e0ff */
[----:B------:R0:W-:Y:S01]  /*05d0*/  STG.E desc[UR4][R8.64], R7 ;  /* 0x0000000708007986 */ /* 0x0001e2000c101904 */
[----:B------:R-:W-:Y:S01]  /*05e0*/  IMAD.X R5, RZ, RZ, R5, P0 ;  /* 0x000000ffff057224 */ /* 0x000fe200000e0605 */
[----:B------:R-:W-:-:S04]  /*05f0*/  ISETP.GE.U32.AND P0, PT, R6, UR6, PT ;  /* 0x0000000606007c0c */ /* 0x000fc8000bf06070 */
[----:B------:R-:W-:-:S13]  /*0600*/  ISETP.GE.U32.AND.EX P0, PT, R5, UR7, PT, P0 ;  /* 0x0000000705007c0c */ /* 0x000fda000bf06100 */
[----:B0-----:R-:W-:Y:S05]  /*0610*/  @!P0 BRA `(.L_x_56) ;  /* 0xfffffffc00c48947 */ /* 0x001fea000383ffff */
[----:B------:R-:W-:Y:S05]  /*0620*/  BSYNC.RECONVERGENT B0 ;  /* 0x0000000000007941 */ /* 0x000fea0003800200 */
.L_x_55:
[----:B------:R-:W-:Y:S05]  /*0630*/  EXIT ;  /* 0x000000000000794d */ /* 0x000fea0003800000 */
.L_x_47:
        /* <DEDUP_REMOVED lines=9> */
.L_x_108:
[----:B01----:R-:W-:Y:S05]  /*06d0*/  BRX R2 -0x6e0                                                           (*"BRANCH_TARGETS .L_x_109,.L_x_110,.L_x_63"*) ;  /* 0xfffffff802487949 */ /* 0x003fea000383ffff */
.L_x_110:
[----:B------:R-:W-:Y:S01]  /*06e0*/  BSSY.RECONVERGENT B0, `(.L_x_58) ;  /* 0x000001f000007945 */ /* 0x000fe20003800200 */
.L_x_59:
        /* <DEDUP_REMOVED lines=31> */
.L_x_58:
[----:B------:R-:W-:Y:S05]  /*08e0*/  EXIT ;  /* 0x000000000000794d */ /* 0x000fea0003800000 */
.L_x_109:
[----:B------:R-:W-:Y:S01]  /*08f0*/  BSSY.RECONVERGENT B0, `(.L_x_60) ;  /* 0x0000026000007945 */ /* 0x000fe20003800200 */
.L_x_61:
        /* <DEDUP_REMOVED lines=38> */
.L_x_60:
[----:B------:R-:W-:Y:S05]  /*0b60*/  EXIT ;  /* 0x000000000000794d */ /* 0x000fea0003800000 */
.L_x_57:
        /* <DEDUP_REMOVED lines=11> */
.L_x_65:
        /* <DEDUP_REMOVED lines=49> */
.L_x_64:
[----:B------:R-:W-:Y:S05]  /*0f30*/  EXIT ;  /* 0x000000000000794d */ /* 0x000fea0003800000 */
.L_x_63:
[----:B------:R-:W-:Y:S01]  /*0f40*/  BSSY.RECONVERGENT B0, `(.L_x_66) ;  /* 0x000000e000007945 */ /* 0x000fe20003800200 */
.L_x_67:
        /* <DEDUP_REMOVED lines=14> */
.L_x_66:
[----:B------:R-:W-:Y:S05]  /*1030*/  EXIT ;  /* 0x000000000000794d */ /* 0x000fea0003800000 */
.L_x_62:
[----:B------:R-:W-:Y:S01]  /*1040*/  BSSY.RECONVERGENT B1, `(.L_x_68) ;  /* 0x000003c000017945 */ /* 0x000fe20003800200 */
.L_x_77:
        /* <DEDUP_REMOVED lines=21> */
[----:B0-2---:R-:W-:Y:S05]  /*11a0*/  CALL.REL.NOINC `($__internal_2_$__cuda_sm20_rcp_rn_f32_slowpath) ;  /* 0x00000000009c7944 */ /* 0x005fea0003c00000 */
[----:B------:R-:W-:Y:S05]  /*11b0*/  BRA `(.L_x_73) ;  /* 0x0000000000107947 */ /* 0x000fea0003800000 */
.L_x_72:
[----:B------:R-:W1:Y:S02]  /*11c0*/  MUFU.RCP R0, R9 ;  /* 0x0000000900007308 */ /* 0x000e640000001000 */
[----:B-1----:R-:W-:-:S04]  /*11d0*/  FFMA R2, R9, R0, -1 ;  /* 0xbf80000009027423 */ /* 0x002fc80000000000 */
[----:B------:R-:W-:-:S04]  /*11e0*/  FADD.FTZ R3, -R2, -RZ ;  /* 0x800000ff02037221 */ /* 0x000fc80000010100 */
[----:B------:R-:W-:-:S07]  /*11f0*/  FFMA R0, R0, R3, R0 ;  /* 0x0000000300007223 */ /* 0x000fce0000000000 */
.L_x_73:
[----:B0-2---:R-:W-:Y:S05]  /*1200*/  BSYNC.RECONVERGENT B2 ;  /* 0x0000000000027941 */ /* 0x005fea0003800200 */
.L_x_71:
[----:B------:R-:W-:Y:S05]  /*1210*/  BRA `(.L_x_74) ;  /* 0x0000000000547947 */ /* 0x000fea0003800000 */
.L_x_70:
        /* <DEDUP_REMOVED lines=17> */
[----:B0-2---:R-:W-:Y:S05]  /*1330*/  CALL.REL.NOINC `($__internal_3_$__cuda_sm3x_div_rn_noftz_f32_slowpath) ;  /* 0x00000004000c7944 */ /* 0x005fea0003c00000 */
[----:B------:R-:W-:-:S07]  /*1340*/  IMAD.MOV.U32 R3, RZ, RZ, R0 ;  /* 0x000000ffff037224 */ /* 0x000fce00078e0000 */
.L_x_76:
[----:B0-2---:R-:W-:Y:S05]  /*1350*/  BSYNC.RECONVERGENT B2 ;  /* 0x0000000000027941 */ /* 0x005fea0003800200 */
.L_x_75:
[----:B------:R-:W-:-:S07]  /*1360*/  IMAD.MOV.U32 R0, RZ, RZ, R3 ;  /* 0x000000ffff007224 */ /* 0x000fce00078e0003 */
.L_x_74:
[----:B------:R-:W-:Y:S05]  /*1370*/  BSYNC.RECONVERGENT B0 ;  /* 0x0000000000007941 */ /* 0x000fea0003800200 */
.L_x_69:
        /* <DEDUP_REMOVED lines=9> */
.L_x_68:
[----:B------:R-:W-:Y:S05]  /*1410*/  EXIT ;  /* 0x000000000000794d */ /* 0x000fea0003800000 */
        .weak           $__internal_2_$__cuda_sm20_rcp_rn_f32_slowpath
        .type           $__internal_2_$__cuda_sm20_rcp_rn_f32_slowpath,@function
        .size           $__internal_2_$__cuda_sm20_rcp_rn_f32_slowpath,($__internal_3_$__cuda_sm3x_div_rn_noftz_f32_slowpath - $__internal_2_$__cuda_sm20_rcp_rn_f32_slowpath)
$__internal_2_$__cuda_sm20_rcp_rn_f32_slowpath:
        /* <DEDUP_REMOVED lines=15> */
.L_x_79:
        /* <DEDUP_REMOVED lines=33> */
.L_x_81:
[----:B------:R0:W1:Y:S02]  /*1720*/  MUFU.RCP R9, R0 ;  /* 0x0000000000097308 */ /* 0x0000640000001000 */
.L_x_80:
[----:B------:R-:W-:Y:S05]  /*1730*/  BSYNC.RECONVERGENT B3 ;  /* 0x0000000000037941 */ /* 0x000fea0003800200 */
.L_x_78:
[----:B01----:R-:W-:Y:S02]  /*1740*/  IMAD.MOV.U32 R0, RZ, RZ, R9 ;  /* 0x000000ffff007224 */ /* 0x003fe400078e0009 */
[----:B------:R-:W-:-:S04]  /*1750*/  IMAD.MOV.U32 R9, RZ, RZ, 0x0 ;  /* 0x00000000ff097424 */ /* 0x000fc800078e00ff */
[----:B------:R-:W-:Y:S05]  /*1760*/  RET.REL.NODEC R8 `(_Z17map_unary_inplacePfS_mif) ;  /* 0xffffffe808247950 */ /* 0x000fea0003c3ffff */
        .weak           $__internal_3_$__cuda_sm3x_div_rn_noftz_f32_slowpath
        .type           $__internal_3_$__cuda_sm3x_div_rn_noftz_f32_slowpath,@function
        .size           $__internal_3_$__cuda_sm3x_div_rn_noftz_f32_slowpath,(.L_x_115 - $__internal_3_$__cuda_sm3x_div_rn_noftz_f32_slowpath)
$__internal_3_$__cuda_sm3x_div_rn_noftz_f32_slowpath:
        /* <DEDUP_REMOVED lines=35> */
.L_x_83:
        /* <DEDUP_REMOVED lines=51> */
.L_x_90:
[----:B------:R-:W-:-:S04]  /*1cd0*/  LOP3.LUT R0, R0, 0x80000000, RZ, 0xc0, !PT ;  /* 0x8000000000007812 */ /* 0x000fc800078ec0ff */
[----:B------:R-:W-:Y:S01]  /*1ce0*/  LOP3.LUT R0, R0, 0x7f800000, RZ, 0xfc, !PT ;  /* 0x7f80000000007812 */ /* 0x000fe200078efcff */
[----:B------:R-:W-:Y:S06]  /*1cf0*/  BRA `(.L_x_91) ;  /* 0x0000000000047947 */ /* 0x000fec0003800000 */
.L_x_89:
[----:B------:R-:W-:-:S07]  /*1d00*/  IMAD R0, R9, 0x800000, R0 ;  /* 0x0080000009007824 */ /* 0x000fce00078e0200 */
.L_x_91:
[----:B------:R-:W-:Y:S05]  /*1d10*/  BSYNC.RECONVERGENT B4 ;  /* 0x0000000000047941 */ /* 0x000fea0003800200 */
.L_x_88:
[----:B------:R-:W-:Y:S05]  /*1d20*/  BRA `(.L_x_92) ;  /* 0x0000000000207947 */ /* 0x000fea0003800000 */
.L_x_87:
[----:B------:R-:W-:-:S04]  /*1d30*/  LOP3.LUT R0, R12, 0x80000000, R3, 0x48, !PT ;  /* 0x800000000c007812 */ /* 0x000fc800078e4803 */
[----:B------:R-:W-:Y:S01]  /*1d40*/  LOP3.LUT R0, R0, 0x7f800000, RZ, 0xfc, !PT ;  /* 0x7f80000000007812 */ /* 0x000fe200078efcff */
[----:B------:R-:W-:Y:S06]  /*1d50*/  BRA `(.L_x_92) ;  /* 0x0000000000147947 */ /* 0x000fec0003800000 */
.L_x_86:
[----:B------:R-:W-:Y:S01]  /*1d60*/  LOP3.LUT R0, R12, 0x80000000, R3, 0x48, !PT ;  /* 0x800000000c007812 */ /* 0x000fe200078e4803 */
[----:B------:R-:W-:Y:S06]  /*1d70*/  BRA `(.L_x_92) ;  /* 0x00000000000c7947 */ /* 0x000fec0003800000 */
.L_x_85:
[----:B------:R-:W0:Y:S01]  /*1d80*/  MUFU.RSQ R0, -QNAN ;  /* 0xffc0000000007908 */ /* 0x000e220000001400 */
[----:B------:R-:W-:Y:S05]  /*1d90*/  BRA `(.L_x_92) ;  /* 0x0000000000047947 */ /* 0x000fea0003800000 */
.L_x_84:
[----:B------:R-:W-:-:S07]  /*1da0*/  FADD.FTZ R0, R3, R0 ;  /* 0x0000000003007221 */ /* 0x000fce0000010000 */
.L_x_92:
[----:B------:R-:W-:Y:S05]  /*1db0*/  BSYNC.RECONVERGENT B3 ;  /* 0x0000000000037941 */ /* 0x000fea0003800200 */
.L_x_82:
[----:B------:R-:W-:-:S04]  /*1dc0*/  IMAD.MOV.U32 R3, RZ, RZ, 0x0 ;  /* 0x00000000ff037424 */ /* 0x000fc800078e00ff */
[----:B0-----:R-:W-:Y:S05]  /*1dd0*/  RET.REL.NODEC R2 `(_Z17map_unary_inplacePfS_mif) ;  /* 0xffffffe002887950 */ /* 0x001fea0003c3ffff */
.L_x_93:
        /* <DEDUP_REMOVED lines=10> */
.L_x_115:


//--------------------- .nv.shared.reserved.0     --------------------------
	.section	.nv.shared.reserved.0,"aw",@nobits
	.weak		__nv_reservedSMEM_offset_0_alias
	.size		__nv_reservedSMEM_offset_0_alias, 0, 64
	.other		__nv_reservedSMEM_offset_0_alias,@"STO_CUDA_RESERVED_SHARED STV_DEFAULT"
__nv_reservedSMEM_offset_0_alias:
	.zero		0
	.zero		64


//--------------------- .nv.constant0._Z22map_unary_grad_inplacePfS_mif --------------------------
	.section	.nv.constant0._Z22map_unary_grad_inplacePfS_mif,"a",@progbits
	.sectionflags	@""
	.align	4
.nv.constant0._Z22map_unary_grad_inplacePfS_mif:
	.zero		928


//--------------------- .nv.constant0._Z17map_unary_inplacePfS_mif --------------------------
	.section	.nv.constant0._Z17map_unary_inplacePfS_mif,"a",@progbits
	.sectionflags	@""
	.align	4
.nv.constant0._Z17map_unary_inplacePfS_mif:
	.zero		928


//--------------------- SYMBOLS --------------------------

	.type		.nv.reservedSmem.offset0,@object
	.size		.nv.reservedSmem.offset0,0x4
